//
// Generated by NVIDIA NVVM Compiler
//
// Compiler Build ID: CL-36424714
// Cuda compilation tools, release 13.0, V13.0.88
// Based on NVVM 20.0.0
//

.version 9.0
.target sm_100
.address_size 64

	// .globl	_Z15insert_2_kernelPjjS_jijj
.global .align 4 .b8 precalc_xorwow_matrix[102400];
.global .align 4 .b8 precalc_xorwow_offset_matrix[102400];
.global .align 4 .b8 mrg32k3aM1[2304];
.global .align 4 .b8 mrg32k3aM2[2304];
.global .align 4 .b8 mrg32k3aM1SubSeq[2016];
.global .align 4 .b8 mrg32k3aM2SubSeq[2016];
.global .align 4 .b8 mrg32k3aM1Seq[2304];
.global .align 4 .b8 mrg32k3aM2Seq[2304];
.const .align 8 .b8 __cr_lgamma_table[72];
.global .attribute(.managed) .align 1 .u8 legal = 1;

.visible .entry _Z15insert_2_kernelPjjS_jijj(
	.param .u64 .ptr .align 1 _Z15insert_2_kernelPjjS_jijj_param_0,
	.param .u32 _Z15insert_2_kernelPjjS_jijj_param_1,
	.param .u64 .ptr .align 1 _Z15insert_2_kernelPjjS_jijj_param_2,
	.param .u32 _Z15insert_2_kernelPjjS_jijj_param_3,
	.param .u32 _Z15insert_2_kernelPjjS_jijj_param_4,
	.param .u32 _Z15insert_2_kernelPjjS_jijj_param_5,
	.param .u32 _Z15insert_2_kernelPjjS_jijj_param_6
)
{
	.reg .pred 	%p<11>;
	.reg .b16 	%rs<2>;
	.reg .b32 	%r<78>;
	.reg .b64 	%rd<17>;

	ld.param.u64 	%rd4, [_Z15insert_2_kernelPjjS_jijj_param_0];
	ld.param.u32 	%r16, [_Z15insert_2_kernelPjjS_jijj_param_1];
	ld.param.u64 	%rd3, [_Z15insert_2_kernelPjjS_jijj_param_2];
	ld.param.u32 	%r20, [_Z15insert_2_kernelPjjS_jijj_param_3];
	ld.param.u32 	%r17, [_Z15insert_2_kernelPjjS_jijj_param_4];
	ld.param.u32 	%r18, [_Z15insert_2_kernelPjjS_jijj_param_5];
	ld.param.u32 	%r19, [_Z15insert_2_kernelPjjS_jijj_param_6];
	cvta.to.global.u64 	%rd1, %rd4;
	mov.u32 	%r21, %ctaid.x;
	mov.u32 	%r22, %ntid.x;
	mov.u32 	%r23, %tid.x;
	mad.lo.s32 	%r1, %r21, %r22, %r23;
	setp.ge.u32 	%p1, %r1, %r20;
	@%p1 bra 	$L__BB0_11;
	cvta.to.global.u64 	%rd5, %rd3;
	mul.wide.s32 	%rd6, %r1, 4;
	add.s64 	%rd7, %rd5, %rd6;
	ld.global.u32 	%r2, [%rd7];
	add.s32 	%r3, %r18, 668265263;
	mul.lo.s32 	%r24, %r2, -2048144777;
	add.s32 	%r25, %r3, %r24;
	shf.l.wrap.b32 	%r26, %r25, %r25, 13;
	mul.lo.s32 	%r27, %r26, -1640531535;
	shr.u32 	%r28, %r27, 15;
	xor.b32  	%r29, %r28, %r27;
	mul.lo.s32 	%r30, %r29, -2048144777;
	shr.u32 	%r31, %r30, 13;
	xor.b32  	%r32, %r31, %r30;
	mul.lo.s32 	%r33, %r32, -1028477379;
	shr.u32 	%r34, %r33, 16;
	xor.b32  	%r35, %r34, %r33;
	rem.u32 	%r76, %r35, %r16;
	add.s32 	%r5, %r19, 668265263;
	add.s32 	%r36, %r5, %r24;
	shf.l.wrap.b32 	%r37, %r36, %r36, 13;
	mul.lo.s32 	%r38, %r37, -1640531535;
	shr.u32 	%r39, %r38, 15;
	xor.b32  	%r40, %r39, %r38;
	mul.lo.s32 	%r41, %r40, -2048144777;
	shr.u32 	%r42, %r41, 13;
	xor.b32  	%r43, %r42, %r41;
	mul.lo.s32 	%r44, %r43, -1028477379;
	shr.u32 	%r45, %r44, 16;
	xor.b32  	%r6, %r45, %r44;
	mul.wide.u32 	%rd8, %r76, 4;
	add.s64 	%rd2, %rd1, %rd8;
	ld.global.u32 	%r46, [%rd2];
	setp.eq.s32 	%p2, %r46, %r2;
	@%p2 bra 	$L__BB0_11;
	rem.u32 	%r47, %r6, %r16;
	mul.wide.u32 	%rd9, %r47, 4;
	add.s64 	%rd10, %rd1, %rd9;
	ld.global.u32 	%r48, [%rd10];
	setp.eq.s32 	%p3, %r48, %r2;
	@%p3 bra 	$L__BB0_11;
	atom.global.exch.b32 	%r77, [%rd2], %r2;
	setp.eq.s32 	%p4, %r77, -1;
	@%p4 bra 	$L__BB0_11;
	setp.lt.s32 	%p5, %r17, 1;
	@%p5 bra 	$L__BB0_10;
	mov.b32 	%r75, 0;
	bra.uni 	$L__BB0_7;
$L__BB0_6:
	add.s32 	%r75, %r75, 1;
	setp.eq.s32 	%p10, %r75, %r17;
	@%p10 bra 	$L__BB0_10;
$L__BB0_7:
	mul.lo.s32 	%r50, %r77, -2048144777;
	add.s32 	%r51, %r3, %r50;
	shf.l.wrap.b32 	%r52, %r51, %r51, 13;
	mul.lo.s32 	%r53, %r52, -1640531535;
	shr.u32 	%r54, %r53, 15;
	xor.b32  	%r55, %r54, %r53;
	mul.lo.s32 	%r56, %r55, -2048144777;
	shr.u32 	%r57, %r56, 13;
	xor.b32  	%r58, %r57, %r56;
	mul.lo.s32 	%r59, %r58, -1028477379;
	shr.u32 	%r60, %r59, 16;
	xor.b32  	%r61, %r60, %r59;
	rem.u32 	%r12, %r61, %r16;
	add.s32 	%r62, %r5, %r50;
	shf.l.wrap.b32 	%r63, %r62, %r62, 13;
	mul.lo.s32 	%r64, %r63, -1640531535;
	shr.u32 	%r65, %r64, 15;
	xor.b32  	%r66, %r65, %r64;
	mul.lo.s32 	%r67, %r66, -2048144777;
	shr.u32 	%r68, %r67, 13;
	xor.b32  	%r69, %r68, %r67;
	mul.lo.s32 	%r70, %r69, -1028477379;
	shr.u32 	%r71, %r70, 16;
	xor.b32  	%r72, %r71, %r70;
	rem.u32 	%r13, %r72, %r16;
	mul.wide.u32 	%rd11, %r12, 4;
	add.s64 	%rd12, %rd1, %rd11;
	ld.global.u32 	%r73, [%rd12];
	setp.eq.s32 	%p6, %r73, %r77;
	@%p6 bra 	$L__BB0_11;
	mul.wide.u32 	%rd13, %r13, 4;
	add.s64 	%rd14, %rd1, %rd13;
	ld.global.u32 	%r74, [%rd14];
	setp.eq.s32 	%p7, %r74, %r77;
	@%p7 bra 	$L__BB0_11;
	setp.eq.s32 	%p8, %r76, %r12;
	selp.b32 	%r76, %r13, %r12, %p8;
	mul.wide.u32 	%rd15, %r76, 4;
	add.s64 	%rd16, %rd1, %rd15;
	atom.global.exch.b32 	%r77, [%rd16], %r77;
	setp.eq.s32 	%p9, %r77, -1;
	@%p9 bra 	$L__BB0_11;
	bra.uni 	$L__BB0_6;
$L__BB0_10:
	mov.b16 	%rs1, 0;
	st.global.u8 	[legal], %rs1;
$L__BB0_11:
	ret;

}
	// .globl	_Z15insert_3_kernelPjjS_jijjj
.visible .entry _Z15insert_3_kernelPjjS_jijjj(
	.param .u64 .ptr .align 1 _Z15insert_3_kernelPjjS_jijjj_param_0,
	.param .u32 _Z15insert_3_kernelPjjS_jijjj_param_1,
	.param .u64 .ptr .align 1 _Z15insert_3_kernelPjjS_jijjj_param_2,
	.param .u32 _Z15insert_3_kernelPjjS_jijjj_param_3,
	.param .u32 _Z15insert_3_kernelPjjS_jijjj_param_4,
	.param .u32 _Z15insert_3_kernelPjjS_jijjj_param_5,
	.param .u32 _Z15insert_3_kernelPjjS_jijjj_param_6,
	.param .u32 _Z15insert_3_kernelPjjS_jijjj_param_7
)
{
	.reg .pred 	%p<14>;
	.reg .b16 	%rs<2>;
	.reg .b32 	%r<107>;
	.reg .b64 	%rd<21>;

	ld.param.u64 	%rd4, [_Z15insert_3_kernelPjjS_jijjj_param_0];
	ld.param.u32 	%r18, [_Z15insert_3_kernelPjjS_jijjj_param_1];
	ld.param.u64 	%rd3, [_Z15insert_3_kernelPjjS_jijjj_param_2];
	ld.param.u32 	%r23, [_Z15insert_3_kernelPjjS_jijjj_param_3];
	ld.param.u32 	%r19, [_Z15insert_3_kernelPjjS_jijjj_param_4];
	ld.param.u32 	%r20, [_Z15insert_3_kernelPjjS_jijjj_param_5];
	ld.param.u32 	%r21, [_Z15insert_3_kernelPjjS_jijjj_param_6];
	ld.param.u32 	%r22, [_Z15insert_3_kernelPjjS_jijjj_param_7];
	cvta.to.global.u64 	%rd1, %rd4;
	mov.u32 	%r24, %ctaid.x;
	mov.u32 	%r25, %ntid.x;
	mov.u32 	%r26, %tid.x;
	mad.lo.s32 	%r1, %r24, %r25, %r26;
	setp.ge.u32 	%p1, %r1, %r23;
	@%p1 bra 	$L__BB1_13;
	cvta.to.global.u64 	%rd5, %rd3;
	mul.wide.s32 	%rd6, %r1, 4;
	add.s64 	%rd7, %rd5, %rd6;
	ld.global.u32 	%r2, [%rd7];
	add.s32 	%r3, %r20, 668265263;
	mul.lo.s32 	%r4, %r2, -2048144777;
	add.s32 	%r27, %r3, %r4;
	shf.l.wrap.b32 	%r28, %r27, %r27, 13;
	mul.lo.s32 	%r29, %r28, -1640531535;
	shr.u32 	%r30, %r29, 15;
	xor.b32  	%r31, %r30, %r29;
	mul.lo.s32 	%r32, %r31, -2048144777;
	shr.u32 	%r33, %r32, 13;
	xor.b32  	%r34, %r33, %r32;
	mul.lo.s32 	%r35, %r34, -1028477379;
	shr.u32 	%r36, %r35, 16;
	xor.b32  	%r37, %r36, %r35;
	rem.u32 	%r105, %r37, %r18;
	add.s32 	%r6, %r21, 668265263;
	add.s32 	%r7, %r22, 668265263;
	mul.wide.u32 	%rd8, %r105, 4;
	add.s64 	%rd2, %rd1, %rd8;
	ld.global.u32 	%r38, [%rd2];
	setp.eq.s32 	%p2, %r38, %r2;
	@%p2 bra 	$L__BB1_13;
	add.s32 	%r39, %r6, %r4;
	shf.l.wrap.b32 	%r40, %r39, %r39, 13;
	mul.lo.s32 	%r41, %r40, -1640531535;
	shr.u32 	%r42, %r41, 15;
	xor.b32  	%r43, %r42, %r41;
	mul.lo.s32 	%r44, %r43, -2048144777;
	shr.u32 	%r45, %r44, 13;
	xor.b32  	%r46, %r45, %r44;
	mul.lo.s32 	%r47, %r46, -1028477379;
	shr.u32 	%r48, %r47, 16;
	xor.b32  	%r49, %r48, %r47;
	rem.u32 	%r50, %r49, %r18;
	mul.wide.u32 	%rd9, %r50, 4;
	add.s64 	%rd10, %rd1, %rd9;
	ld.global.u32 	%r51, [%rd10];
	setp.eq.s32 	%p3, %r51, %r2;
	@%p3 bra 	$L__BB1_13;
	add.s32 	%r52, %r7, %r4;
	shf.l.wrap.b32 	%r53, %r52, %r52, 13;
	mul.lo.s32 	%r54, %r53, -1640531535;
	shr.u32 	%r55, %r54, 15;
	xor.b32  	%r56, %r55, %r54;
	mul.lo.s32 	%r57, %r56, -2048144777;
	shr.u32 	%r58, %r57, 13;
	xor.b32  	%r59, %r58, %r57;
	mul.lo.s32 	%r60, %r59, -1028477379;
	shr.u32 	%r61, %r60, 16;
	xor.b32  	%r62, %r61, %r60;
	rem.u32 	%r63, %r62, %r18;
	mul.wide.u32 	%rd11, %r63, 4;
	add.s64 	%rd12, %rd1, %rd11;
	ld.global.u32 	%r64, [%rd12];
	setp.eq.s32 	%p4, %r64, %r2;
	@%p4 bra 	$L__BB1_13;
	atom.global.exch.b32 	%r106, [%rd2], %r2;
	setp.eq.s32 	%p5, %r106, -1;
	@%p5 bra 	$L__BB1_13;
	setp.lt.s32 	%p6, %r19, 1;
	@%p6 bra 	$L__BB1_12;
	mov.b32 	%r104, 0;
	bra.uni 	$L__BB1_8;
$L__BB1_7:
	add.s32 	%r104, %r104, 1;
	setp.eq.s32 	%p13, %r104, %r19;
	@%p13 bra 	$L__BB1_12;
$L__BB1_8:
	mul.lo.s32 	%r66, %r106, -2048144777;
	add.s32 	%r67, %r3, %r66;
	shf.l.wrap.b32 	%r68, %r67, %r67, 13;
	mul.lo.s32 	%r69, %r68, -1640531535;
	shr.u32 	%r70, %r69, 15;
	xor.b32  	%r71, %r70, %r69;
	mul.lo.s32 	%r72, %r71, -2048144777;
	shr.u32 	%r73, %r72, 13;
	xor.b32  	%r74, %r73, %r72;
	mul.lo.s32 	%r75, %r74, -1028477379;
	shr.u32 	%r76, %r75, 16;
	xor.b32  	%r77, %r76, %r75;
	rem.u32 	%r13, %r77, %r18;
	add.s32 	%r78, %r6, %r66;
	shf.l.wrap.b32 	%r79, %r78, %r78, 13;
	mul.lo.s32 	%r80, %r79, -1640531535;
	shr.u32 	%r81, %r80, 15;
	xor.b32  	%r82, %r81, %r80;
	mul.lo.s32 	%r83, %r82, -2048144777;
	shr.u32 	%r84, %r83, 13;
	xor.b32  	%r85, %r84, %r83;
	mul.lo.s32 	%r86, %r85, -1028477379;
	shr.u32 	%r87, %r86, 16;
	xor.b32  	%r88, %r87, %r86;
	rem.u32 	%r14, %r88, %r18;
	add.s32 	%r89, %r7, %r66;
	shf.l.wrap.b32 	%r90, %r89, %r89, 13;
	mul.lo.s32 	%r91, %r90, -1640531535;
	shr.u32 	%r92, %r91, 15;
	xor.b32  	%r93, %r92, %r91;
	mul.lo.s32 	%r94, %r93, -2048144777;
	shr.u32 	%r95, %r94, 13;
	xor.b32  	%r96, %r95, %r94;
	mul.lo.s32 	%r97, %r96, -1028477379;
	shr.u32 	%r98, %r97, 16;
	xor.b32  	%r99, %r98, %r97;
	rem.u32 	%r15, %r99, %r18;
	mul.wide.u32 	%rd13, %r13, 4;
	add.s64 	%rd14, %rd1, %rd13;
	ld.global.u32 	%r100, [%rd14];
	setp.eq.s32 	%p7, %r100, %r106;
	@%p7 bra 	$L__BB1_13;
	mul.wide.u32 	%rd15, %r14, 4;
	add.s64 	%rd16, %rd1, %rd15;
	ld.global.u32 	%r101, [%rd16];
	setp.eq.s32 	%p8, %r101, %r106;
	@%p8 bra 	$L__BB1_13;
	mul.wide.u32 	%rd17, %r15, 4;
	add.s64 	%rd18, %rd1, %rd17;
	ld.global.u32 	%r102, [%rd18];
	setp.eq.s32 	%p9, %r102, %r106;
	@%p9 bra 	$L__BB1_13;
	setp.eq.s32 	%p10, %r105, %r13;
	setp.eq.s32 	%p11, %r105, %r14;
	selp.b32 	%r103, %r15, %r13, %p11;
	selp.b32 	%r105, %r14, %r103, %p10;
	mul.wide.u32 	%rd19, %r105, 4;
	add.s64 	%rd20, %rd1, %rd19;
	atom.global.exch.b32 	%r106, [%rd20], %r106;
	setp.eq.s32 	%p12, %r106, -1;
	@%p12 bra 	$L__BB1_13;
	bra.uni 	$L__BB1_7;
$L__BB1_12:
	mov.b16 	%rs1, 0;
	st.global.u8 	[legal], %rs1;
$L__BB1_13:
	ret;

}
	// .globl	_Z19generate_key_kernelPjjj
.visible .entry _Z19generate_key_kernelPjjj(
	.param .u64 .ptr .align 1 _Z19generate_key_kernelPjjj_param_0,
	.param .u32 _Z19generate_key_kernelPjjj_param_1,
	.param .u32 _Z19generate_key_kernelPjjj_param_2
)
{
	.local .align 8 .b8 	__local_depot2[48];
	.reg .b64 	%SP;
	.reg .b64 	%SPL;
	.reg .pred 	%p<64>;
	.reg .b32 	%r<1195>;
	.reg .b64 	%rd<27>;

	mov.u64 	%SPL, __local_depot2;
	ld.param.u64 	%rd10, [_Z19generate_key_kernelPjjj_param_0];
	ld.param.u32 	%r542, [_Z19generate_key_kernelPjjj_param_1];
	ld.param.u32 	%r541, [_Z19generate_key_kernelPjjj_param_2];
	mov.u32 	%r543, %ctaid.x;
	mov.u32 	%r544, %ntid.x;
	mov.u32 	%r545, %tid.x;
	mad.lo.s32 	%r1, %r543, %r544, %r545;
	setp.ge.u32 	%p1, %r1, %r542;
	@%p1 bra 	$L__BB2_117;
	add.u64 	%rd1, %SPL, 0;
	cvt.s64.s32 	%rd2, %r1;
	xor.b32  	%r546, %r541, -1429050551;
	mul.lo.s32 	%r2, %r546, 1099087573;
	add.s32 	%r547, %r2, -638133224;
	add.s32 	%r931, %r2, 123456789;
	st.local.v2.u32 	[%rd1], {%r547, %r931};
	xor.b32  	%r548, %r2, 362436069;
	mov.b32 	%r549, -123459836;
	st.local.v2.u32 	[%rd1+8], {%r548, %r549};
	add.s32 	%r927, %r2, 5783321;
	mov.b32 	%r550, -589760388;
	st.local.v2.u32 	[%rd1+16], {%r550, %r927};
	setp.eq.s32 	%p2, %r1, 0;
	@%p2 bra 	$L__BB2_116;
	mov.b32 	%r914, 0;
	mov.u64 	%rd13, precalc_xorwow_matrix;
	mov.u64 	%rd26, %rd2;
$L__BB2_3:
	mov.u64 	%rd3, %rd26;
	and.b64  	%rd4, %rd3, 3;
	setp.eq.s64 	%p3, %rd4, 0;
	@%p3 bra 	$L__BB2_115;
	mul.wide.u32 	%rd12, %r914, 3200;
	add.s64 	%rd5, %rd13, %rd12;
	mov.b32 	%r927, 0;
	mov.u32 	%r928, %r927;
	mov.u32 	%r929, %r927;
	mov.u32 	%r930, %r927;
	mov.u32 	%r931, %r927;
	mov.u32 	%r920, %r927;
$L__BB2_5:
	mul.wide.u32 	%rd14, %r920, 4;
	add.s64 	%rd15, %rd1, %rd14;
	ld.local.u32 	%r14, [%rd15+4];
	shl.b32 	%r15, %r920, 5;
	mov.b32 	%r926, 0;
$L__BB2_6:
	.pragma "nounroll";
	shr.u32 	%r554, %r14, %r926;
	and.b32  	%r555, %r554, 1;
	setp.eq.b32 	%p4, %r555, 1;
	not.pred 	%p5, %p4;
	add.s32 	%r556, %r15, %r926;
	mul.lo.s32 	%r557, %r556, 5;
	mul.wide.u32 	%rd16, %r557, 4;
	add.s64 	%rd6, %rd5, %rd16;
	@%p5 bra 	$L__BB2_8;
	ld.global.u32 	%r558, [%rd6];
	xor.b32  	%r931, %r931, %r558;
	ld.global.u32 	%r559, [%rd6+4];
	xor.b32  	%r930, %r930, %r559;
	ld.global.u32 	%r560, [%rd6+8];
	xor.b32  	%r929, %r929, %r560;
	ld.global.u32 	%r561, [%rd6+12];
	xor.b32  	%r928, %r928, %r561;
	ld.global.u32 	%r562, [%rd6+16];
	xor.b32  	%r927, %r927, %r562;
$L__BB2_8:
	and.b32  	%r564, %r554, 2;
	setp.eq.s32 	%p6, %r564, 0;
	@%p6 bra 	$L__BB2_10;
	ld.global.u32 	%r565, [%rd6+20];
	xor.b32  	%r931, %r931, %r565;
	ld.global.u32 	%r566, [%rd6+24];
	xor.b32  	%r930, %r930, %r566;
	ld.global.u32 	%r567, [%rd6+28];
	xor.b32  	%r929, %r929, %r567;
	ld.global.u32 	%r568, [%rd6+32];
	xor.b32  	%r928, %r928, %r568;
	ld.global.u32 	%r569, [%rd6+36];
	xor.b32  	%r927, %r927, %r569;
$L__BB2_10:
	and.b32  	%r571, %r554, 4;
	setp.eq.s32 	%p7, %r571, 0;
	@%p7 bra 	$L__BB2_12;
	ld.global.u32 	%r572, [%rd6+40];
	xor.b32  	%r931, %r931, %r572;
	ld.global.u32 	%r573, [%rd6+44];
	xor.b32  	%r930, %r930, %r573;
	ld.global.u32 	%r574, [%rd6+48];
	xor.b32  	%r929, %r929, %r574;
	ld.global.u32 	%r575, [%rd6+52];
	xor.b32  	%r928, %r928, %r575;
	ld.global.u32 	%r576, [%rd6+56];
	xor.b32  	%r927, %r927, %r576;
$L__BB2_12:
	and.b32  	%r578, %r554, 8;
	setp.eq.s32 	%p8, %r578, 0;
	@%p8 bra 	$L__BB2_14;
	ld.global.u32 	%r579, [%rd6+60];
	xor.b32  	%r931, %r931, %r579;
	ld.global.u32 	%r580, [%rd6+64];
	xor.b32  	%r930, %r930, %r580;
	ld.global.u32 	%r581, [%rd6+68];
	xor.b32  	%r929, %r929, %r581;
	ld.global.u32 	%r582, [%rd6+72];
	xor.b32  	%r928, %r928, %r582;
	ld.global.u32 	%r583, [%rd6+76];
	xor.b32  	%r927, %r927, %r583;
$L__BB2_14:
	and.b32  	%r585, %r554, 16;
	setp.eq.s32 	%p9, %r585, 0;
	@%p9 bra 	$L__BB2_16;
	ld.global.u32 	%r586, [%rd6+80];
	xor.b32  	%r931, %r931, %r586;
	ld.global.u32 	%r587, [%rd6+84];
	xor.b32  	%r930, %r930, %r587;
	ld.global.u32 	%r588, [%rd6+88];
	xor.b32  	%r929, %r929, %r588;
	ld.global.u32 	%r589, [%rd6+92];
	xor.b32  	%r928, %r928, %r589;
	ld.global.u32 	%r590, [%rd6+96];
	xor.b32  	%r927, %r927, %r590;
$L__BB2_16:
	and.b32  	%r592, %r554, 32;
	setp.eq.s32 	%p10, %r592, 0;
	@%p10 bra 	$L__BB2_18;
	ld.global.u32 	%r593, [%rd6+100];
	xor.b32  	%r931, %r931, %r593;
	ld.global.u32 	%r594, [%rd6+104];
	xor.b32  	%r930, %r930, %r594;
	ld.global.u32 	%r595, [%rd6+108];
	xor.b32  	%r929, %r929, %r595;
	ld.global.u32 	%r596, [%rd6+112];
	xor.b32  	%r928, %r928, %r596;
	ld.global.u32 	%r597, [%rd6+116];
	xor.b32  	%r927, %r927, %r597;
$L__BB2_18:
	and.b32  	%r599, %r554, 64;
	setp.eq.s32 	%p11, %r599, 0;
	@%p11 bra 	$L__BB2_20;
	ld.global.u32 	%r600, [%rd6+120];
	xor.b32  	%r931, %r931, %r600;
	ld.global.u32 	%r601, [%rd6+124];
	xor.b32  	%r930, %r930, %r601;
	ld.global.u32 	%r602, [%rd6+128];
	xor.b32  	%r929, %r929, %r602;
	ld.global.u32 	%r603, [%rd6+132];
	xor.b32  	%r928, %r928, %r603;
	ld.global.u32 	%r604, [%rd6+136];
	xor.b32  	%r927, %r927, %r604;
$L__BB2_20:
	and.b32  	%r606, %r554, 128;
	setp.eq.s32 	%p12, %r606, 0;
	@%p12 bra 	$L__BB2_22;
	ld.global.u32 	%r607, [%rd6+140];
	xor.b32  	%r931, %r931, %r607;
	ld.global.u32 	%r608, [%rd6+144];
	xor.b32  	%r930, %r930, %r608;
	ld.global.u32 	%r609, [%rd6+148];
	xor.b32  	%r929, %r929, %r609;
	ld.global.u32 	%r610, [%rd6+152];
	xor.b32  	%r928, %r928, %r610;
	ld.global.u32 	%r611, [%rd6+156];
	xor.b32  	%r927, %r927, %r611;
$L__BB2_22:
	and.b32  	%r613, %r554, 256;
	setp.eq.s32 	%p13, %r613, 0;
	@%p13 bra 	$L__BB2_24;
	ld.global.u32 	%r614, [%rd6+160];
	xor.b32  	%r931, %r931, %r614;
	ld.global.u32 	%r615, [%rd6+164];
	xor.b32  	%r930, %r930, %r615;
	ld.global.u32 	%r616, [%rd6+168];
	xor.b32  	%r929, %r929, %r616;
	ld.global.u32 	%r617, [%rd6+172];
	xor.b32  	%r928, %r928, %r617;
	ld.global.u32 	%r618, [%rd6+176];
	xor.b32  	%r927, %r927, %r618;
$L__BB2_24:
	and.b32  	%r620, %r554, 512;
	setp.eq.s32 	%p14, %r620, 0;
	@%p14 bra 	$L__BB2_26;
	ld.global.u32 	%r621, [%rd6+180];
	xor.b32  	%r931, %r931, %r621;
	ld.global.u32 	%r622, [%rd6+184];
	xor.b32  	%r930, %r930, %r622;
	ld.global.u32 	%r623, [%rd6+188];
	xor.b32  	%r929, %r929, %r623;
	ld.global.u32 	%r624, [%rd6+192];
	xor.b32  	%r928, %r928, %r624;
	ld.global.u32 	%r625, [%rd6+196];
	xor.b32  	%r927, %r927, %r625;
$L__BB2_26:
	and.b32  	%r627, %r554, 1024;
	setp.eq.s32 	%p15, %r627, 0;
	@%p15 bra 	$L__BB2_28;
	ld.global.u32 	%r628, [%rd6+200];
	xor.b32  	%r931, %r931, %r628;
	ld.global.u32 	%r629, [%rd6+204];
	xor.b32  	%r930, %r930, %r629;
	ld.global.u32 	%r630, [%rd6+208];
	xor.b32  	%r929, %r929, %r630;
	ld.global.u32 	%r631, [%rd6+212];
	xor.b32  	%r928, %r928, %r631;
	ld.global.u32 	%r632, [%rd6+216];
	xor.b32  	%r927, %r927, %r632;
$L__BB2_28:
	and.b32  	%r634, %r554, 2048;
	setp.eq.s32 	%p16, %r634, 0;
	@%p16 bra 	$L__BB2_30;
	ld.global.u32 	%r635, [%rd6+220];
	xor.b32  	%r931, %r931, %r635;
	ld.global.u32 	%r636, [%rd6+224];
	xor.b32  	%r930, %r930, %r636;
	ld.global.u32 	%r637, [%rd6+228];
	xor.b32  	%r929, %r929, %r637;
	ld.global.u32 	%r638, [%rd6+232];
	xor.b32  	%r928, %r928, %r638;
	ld.global.u32 	%r639, [%rd6+236];
	xor.b32  	%r927, %r927, %r639;
$L__BB2_30:
	and.b32  	%r641, %r554, 4096;
	setp.eq.s32 	%p17, %r641, 0;
	@%p17 bra 	$L__BB2_32;
	ld.global.u32 	%r642, [%rd6+240];
	xor.b32  	%r931, %r931, %r642;
	ld.global.u32 	%r643, [%rd6+244];
	xor.b32  	%r930, %r930, %r643;
	ld.global.u32 	%r644, [%rd6+248];
	xor.b32  	%r929, %r929, %r644;
	ld.global.u32 	%r645, [%rd6+252];
	xor.b32  	%r928, %r928, %r645;
	ld.global.u32 	%r646, [%rd6+256];
	xor.b32  	%r927, %r927, %r646;
$L__BB2_32:
	and.b32  	%r648, %r554, 8192;
	setp.eq.s32 	%p18, %r648, 0;
	@%p18 bra 	$L__BB2_34;
	ld.global.u32 	%r649, [%rd6+260];
	xor.b32  	%r931, %r931, %r649;
	ld.global.u32 	%r650, [%rd6+264];
	xor.b32  	%r930, %r930, %r650;
	ld.global.u32 	%r651, [%rd6+268];
	xor.b32  	%r929, %r929, %r651;
	ld.global.u32 	%r652, [%rd6+272];
	xor.b32  	%r928, %r928, %r652;
	ld.global.u32 	%r653, [%rd6+276];
	xor.b32  	%r927, %r927, %r653;
$L__BB2_34:
	and.b32  	%r655, %r554, 16384;
	setp.eq.s32 	%p19, %r655, 0;
	@%p19 bra 	$L__BB2_36;
	ld.global.u32 	%r656, [%rd6+280];
	xor.b32  	%r931, %r931, %r656;
	ld.global.u32 	%r657, [%rd6+284];
	xor.b32  	%r930, %r930, %r657;
	ld.global.u32 	%r658, [%rd6+288];
	xor.b32  	%r929, %r929, %r658;
	ld.global.u32 	%r659, [%rd6+292];
	xor.b32  	%r928, %r928, %r659;
	ld.global.u32 	%r660, [%rd6+296];
	xor.b32  	%r927, %r927, %r660;
$L__BB2_36:
	and.b32  	%r662, %r554, 32768;
	setp.eq.s32 	%p20, %r662, 0;
	@%p20 bra 	$L__BB2_38;
	ld.global.u32 	%r663, [%rd6+300];
	xor.b32  	%r931, %r931, %r663;
	ld.global.u32 	%r664, [%rd6+304];
	xor.b32  	%r930, %r930, %r664;
	ld.global.u32 	%r665, [%rd6+308];
	xor.b32  	%r929, %r929, %r665;
	ld.global.u32 	%r666, [%rd6+312];
	xor.b32  	%r928, %r928, %r666;
	ld.global.u32 	%r667, [%rd6+316];
	xor.b32  	%r927, %r927, %r667;
$L__BB2_38:
	add.s32 	%r926, %r926, 16;
	setp.ne.s32 	%p21, %r926, 32;
	@%p21 bra 	$L__BB2_6;
	mad.lo.s32 	%r668, %r920, -31, %r15;
	add.s32 	%r920, %r668, 1;
	setp.ne.s32 	%p22, %r920, 5;
	@%p22 bra 	$L__BB2_5;
	st.local.u32 	[%rd1+4], %r931;
	st.local.v2.u32 	[%rd1+8], {%r930, %r929};
	st.local.v2.u32 	[%rd1+16], {%r928, %r927};
	setp.eq.s64 	%p23, %rd4, 1;
	@%p23 bra 	$L__BB2_115;
	mov.b32 	%r927, 0;
	mov.u32 	%r1020, %r927;
	mov.u32 	%r1021, %r927;
	mov.u32 	%r1022, %r927;
	mov.u32 	%r931, %r927;
	mov.u32 	%r1012, %r927;
$L__BB2_42:
	mul.wide.u32 	%rd17, %r1012, 4;
	add.s64 	%rd18, %rd1, %rd17;
	ld.local.u32 	%r190, [%rd18+4];
	shl.b32 	%r191, %r1012, 5;
	mov.b32 	%r1018, 0;
$L__BB2_43:
	.pragma "nounroll";
	shr.u32 	%r671, %r190, %r1018;
	and.b32  	%r672, %r671, 1;
	setp.eq.b32 	%p24, %r672, 1;
	not.pred 	%p25, %p24;
	add.s32 	%r673, %r191, %r1018;
	mul.lo.s32 	%r674, %r673, 5;
	mul.wide.u32 	%rd19, %r674, 4;
	add.s64 	%rd7, %rd5, %rd19;
	@%p25 bra 	$L__BB2_45;
	ld.global.u32 	%r675, [%rd7];
	xor.b32  	%r931, %r931, %r675;
	ld.global.u32 	%r676, [%rd7+4];
	xor.b32  	%r1022, %r1022, %r676;
	ld.global.u32 	%r677, [%rd7+8];
	xor.b32  	%r1021, %r1021, %r677;
	ld.global.u32 	%r678, [%rd7+12];
	xor.b32  	%r1020, %r1020, %r678;
	ld.global.u32 	%r679, [%rd7+16];
	xor.b32  	%r927, %r927, %r679;
$L__BB2_45:
	and.b32  	%r681, %r671, 2;
	setp.eq.s32 	%p26, %r681, 0;
	@%p26 bra 	$L__BB2_47;
	ld.global.u32 	%r682, [%rd7+20];
	xor.b32  	%r931, %r931, %r682;
	ld.global.u32 	%r683, [%rd7+24];
	xor.b32  	%r1022, %r1022, %r683;
	ld.global.u32 	%r684, [%rd7+28];
	xor.b32  	%r1021, %r1021, %r684;
	ld.global.u32 	%r685, [%rd7+32];
	xor.b32  	%r1020, %r1020, %r685;
	ld.global.u32 	%r686, [%rd7+36];
	xor.b32  	%r927, %r927, %r686;
$L__BB2_47:
	and.b32  	%r688, %r671, 4;
	setp.eq.s32 	%p27, %r688, 0;
	@%p27 bra 	$L__BB2_49;
	ld.global.u32 	%r689, [%rd7+40];
	xor.b32  	%r931, %r931, %r689;
	ld.global.u32 	%r690, [%rd7+44];
	xor.b32  	%r1022, %r1022, %r690;
	ld.global.u32 	%r691, [%rd7+48];
	xor.b32  	%r1021, %r1021, %r691;
	ld.global.u32 	%r692, [%rd7+52];
	xor.b32  	%r1020, %r1020, %r692;
	ld.global.u32 	%r693, [%rd7+56];
	xor.b32  	%r927, %r927, %r693;
$L__BB2_49:
	and.b32  	%r695, %r671, 8;
	setp.eq.s32 	%p28, %r695, 0;
	@%p28 bra 	$L__BB2_51;
	ld.global.u32 	%r696, [%rd7+60];
	xor.b32  	%r931, %r931, %r696;
	ld.global.u32 	%r697, [%rd7+64];
	xor.b32  	%r1022, %r1022, %r697;
	ld.global.u32 	%r698, [%rd7+68];
	xor.b32  	%r1021, %r1021, %r698;
	ld.global.u32 	%r699, [%rd7+72];
	xor.b32  	%r1020, %r1020, %r699;
	ld.global.u32 	%r700, [%rd7+76];
	xor.b32  	%r927, %r927, %r700;
$L__BB2_51:
	and.b32  	%r702, %r671, 16;
	setp.eq.s32 	%p29, %r702, 0;
	@%p29 bra 	$L__BB2_53;
	ld.global.u32 	%r703, [%rd7+80];
	xor.b32  	%r931, %r931, %r703;
	ld.global.u32 	%r704, [%rd7+84];
	xor.b32  	%r1022, %r1022, %r704;
	ld.global.u32 	%r705, [%rd7+88];
	xor.b32  	%r1021, %r1021, %r705;
	ld.global.u32 	%r706, [%rd7+92];
	xor.b32  	%r1020, %r1020, %r706;
	ld.global.u32 	%r707, [%rd7+96];
	xor.b32  	%r927, %r927, %r707;
$L__BB2_53:
	and.b32  	%r709, %r671, 32;
	setp.eq.s32 	%p30, %r709, 0;
	@%p30 bra 	$L__BB2_55;
	ld.global.u32 	%r710, [%rd7+100];
	xor.b32  	%r931, %r931, %r710;
	ld.global.u32 	%r711, [%rd7+104];
	xor.b32  	%r1022, %r1022, %r711;
	ld.global.u32 	%r712, [%rd7+108];
	xor.b32  	%r1021, %r1021, %r712;
	ld.global.u32 	%r713, [%rd7+112];
	xor.b32  	%r1020, %r1020, %r713;
	ld.global.u32 	%r714, [%rd7+116];
	xor.b32  	%r927, %r927, %r714;
$L__BB2_55:
	and.b32  	%r716, %r671, 64;
	setp.eq.s32 	%p31, %r716, 0;
	@%p31 bra 	$L__BB2_57;
	ld.global.u32 	%r717, [%rd7+120];
	xor.b32  	%r931, %r931, %r717;
	ld.global.u32 	%r718, [%rd7+124];
	xor.b32  	%r1022, %r1022, %r718;
	ld.global.u32 	%r719, [%rd7+128];
	xor.b32  	%r1021, %r1021, %r719;
	ld.global.u32 	%r720, [%rd7+132];
	xor.b32  	%r1020, %r1020, %r720;
	ld.global.u32 	%r721, [%rd7+136];
	xor.b32  	%r927, %r927, %r721;
$L__BB2_57:
	and.b32  	%r723, %r671, 128;
	setp.eq.s32 	%p32, %r723, 0;
	@%p32 bra 	$L__BB2_59;
	ld.global.u32 	%r724, [%rd7+140];
	xor.b32  	%r931, %r931, %r724;
	ld.global.u32 	%r725, [%rd7+144];
	xor.b32  	%r1022, %r1022, %r725;
	ld.global.u32 	%r726, [%rd7+148];
	xor.b32  	%r1021, %r1021, %r726;
	ld.global.u32 	%r727, [%rd7+152];
	xor.b32  	%r1020, %r1020, %r727;
	ld.global.u32 	%r728, [%rd7+156];
	xor.b32  	%r927, %r927, %r728;
$L__BB2_59:
	and.b32  	%r730, %r671, 256;
	setp.eq.s32 	%p33, %r730, 0;
	@%p33 bra 	$L__BB2_61;
	ld.global.u32 	%r731, [%rd7+160];
	xor.b32  	%r931, %r931, %r731;
	ld.global.u32 	%r732, [%rd7+164];
	xor.b32  	%r1022, %r1022, %r732;
	ld.global.u32 	%r733, [%rd7+168];
	xor.b32  	%r1021, %r1021, %r733;
	ld.global.u32 	%r734, [%rd7+172];
	xor.b32  	%r1020, %r1020, %r734;
	ld.global.u32 	%r735, [%rd7+176];
	xor.b32  	%r927, %r927, %r735;
$L__BB2_61:
	and.b32  	%r737, %r671, 512;
	setp.eq.s32 	%p34, %r737, 0;
	@%p34 bra 	$L__BB2_63;
	ld.global.u32 	%r738, [%rd7+180];
	xor.b32  	%r931, %r931, %r738;
	ld.global.u32 	%r739, [%rd7+184];
	xor.b32  	%r1022, %r1022, %r739;
	ld.global.u32 	%r740, [%rd7+188];
	xor.b32  	%r1021, %r1021, %r740;
	ld.global.u32 	%r741, [%rd7+192];
	xor.b32  	%r1020, %r1020, %r741;
	ld.global.u32 	%r742, [%rd7+196];
	xor.b32  	%r927, %r927, %r742;
$L__BB2_63:
	and.b32  	%r744, %r671, 1024;
	setp.eq.s32 	%p35, %r744, 0;
	@%p35 bra 	$L__BB2_65;
	ld.global.u32 	%r745, [%rd7+200];
	xor.b32  	%r931, %r931, %r745;
	ld.global.u32 	%r746, [%rd7+204];
	xor.b32  	%r1022, %r1022, %r746;
	ld.global.u32 	%r747, [%rd7+208];
	xor.b32  	%r1021, %r1021, %r747;
	ld.global.u32 	%r748, [%rd7+212];
	xor.b32  	%r1020, %r1020, %r748;
	ld.global.u32 	%r749, [%rd7+216];
	xor.b32  	%r927, %r927, %r749;
$L__BB2_65:
	and.b32  	%r751, %r671, 2048;
	setp.eq.s32 	%p36, %r751, 0;
	@%p36 bra 	$L__BB2_67;
	ld.global.u32 	%r752, [%rd7+220];
	xor.b32  	%r931, %r931, %r752;
	ld.global.u32 	%r753, [%rd7+224];
	xor.b32  	%r1022, %r1022, %r753;
	ld.global.u32 	%r754, [%rd7+228];
	xor.b32  	%r1021, %r1021, %r754;
	ld.global.u32 	%r755, [%rd7+232];
	xor.b32  	%r1020, %r1020, %r755;
	ld.global.u32 	%r756, [%rd7+236];
	xor.b32  	%r927, %r927, %r756;
$L__BB2_67:
	and.b32  	%r758, %r671, 4096;
	setp.eq.s32 	%p37, %r758, 0;
	@%p37 bra 	$L__BB2_69;
	ld.global.u32 	%r759, [%rd7+240];
	xor.b32  	%r931, %r931, %r759;
	ld.global.u32 	%r760, [%rd7+244];
	xor.b32  	%r1022, %r1022, %r760;
	ld.global.u32 	%r761, [%rd7+248];
	xor.b32  	%r1021, %r1021, %r761;
	ld.global.u32 	%r762, [%rd7+252];
	xor.b32  	%r1020, %r1020, %r762;
	ld.global.u32 	%r763, [%rd7+256];
	xor.b32  	%r927, %r927, %r763;
$L__BB2_69:
	and.b32  	%r765, %r671, 8192;
	setp.eq.s32 	%p38, %r765, 0;
	@%p38 bra 	$L__BB2_71;
	ld.global.u32 	%r766, [%rd7+260];
	xor.b32  	%r931, %r931, %r766;
	ld.global.u32 	%r767, [%rd7+264];
	xor.b32  	%r1022, %r1022, %r767;
	ld.global.u32 	%r768, [%rd7+268];
	xor.b32  	%r1021, %r1021, %r768;
	ld.global.u32 	%r769, [%rd7+272];
	xor.b32  	%r1020, %r1020, %r769;
	ld.global.u32 	%r770, [%rd7+276];
	xor.b32  	%r927, %r927, %r770;
$L__BB2_71:
	and.b32  	%r772, %r671, 16384;
	setp.eq.s32 	%p39, %r772, 0;
	@%p39 bra 	$L__BB2_73;
	ld.global.u32 	%r773, [%rd7+280];
	xor.b32  	%r931, %r931, %r773;
	ld.global.u32 	%r774, [%rd7+284];
	xor.b32  	%r1022, %r1022, %r774;
	ld.global.u32 	%r775, [%rd7+288];
	xor.b32  	%r1021, %r1021, %r775;
	ld.global.u32 	%r776, [%rd7+292];
	xor.b32  	%r1020, %r1020, %r776;
	ld.global.u32 	%r777, [%rd7+296];
	xor.b32  	%r927, %r927, %r777;
$L__BB2_73:
	and.b32  	%r779, %r671, 32768;
	setp.eq.s32 	%p40, %r779, 0;
	@%p40 bra 	$L__BB2_75;
	ld.global.u32 	%r780, [%rd7+300];
	xor.b32  	%r931, %r931, %r780;
	ld.global.u32 	%r781, [%rd7+304];
	xor.b32  	%r1022, %r1022, %r781;
	ld.global.u32 	%r782, [%rd7+308];
	xor.b32  	%r1021, %r1021, %r782;
	ld.global.u32 	%r783, [%rd7+312];
	xor.b32  	%r1020, %r1020, %r783;
	ld.global.u32 	%r784, [%rd7+316];
	xor.b32  	%r927, %r927, %r784;
$L__BB2_75:
	add.s32 	%r1018, %r1018, 16;
	setp.ne.s32 	%p41, %r1018, 32;
	@%p41 bra 	$L__BB2_43;
	mad.lo.s32 	%r785, %r1012, -31, %r191;
	add.s32 	%r1012, %r785, 1;
	setp.ne.s32 	%p42, %r1012, 5;
	@%p42 bra 	$L__BB2_42;
	st.local.u32 	[%rd1+4], %r931;
	st.local.v2.u32 	[%rd1+8], {%r1022, %r1021};
	st.local.v2.u32 	[%rd1+16], {%r1020, %r927};
	setp.ne.s64 	%p43, %rd4, 3;
	@%p43 bra 	$L__BB2_115;
	mov.b32 	%r927, 0;
	mov.u32 	%r1112, %r927;
	mov.u32 	%r1113, %r927;
	mov.u32 	%r1114, %r927;
	mov.u32 	%r931, %r927;
	mov.u32 	%r1104, %r927;
$L__BB2_79:
	mul.wide.u32 	%rd20, %r1104, 4;
	add.s64 	%rd21, %rd1, %rd20;
	ld.local.u32 	%r366, [%rd21+4];
	shl.b32 	%r367, %r1104, 5;
	mov.b32 	%r1110, 0;
$L__BB2_80:
	.pragma "nounroll";
	shr.u32 	%r788, %r366, %r1110;
	and.b32  	%r789, %r788, 1;
	setp.eq.b32 	%p44, %r789, 1;
	not.pred 	%p45, %p44;
	add.s32 	%r790, %r367, %r1110;
	mul.lo.s32 	%r791, %r790, 5;
	mul.wide.u32 	%rd22, %r791, 4;
	add.s64 	%rd8, %rd5, %rd22;
	@%p45 bra 	$L__BB2_82;
	ld.global.u32 	%r792, [%rd8];
	xor.b32  	%r931, %r931, %r792;
	ld.global.u32 	%r793, [%rd8+4];
	xor.b32  	%r1114, %r1114, %r793;
	ld.global.u32 	%r794, [%rd8+8];
	xor.b32  	%r1113, %r1113, %r794;
	ld.global.u32 	%r795, [%rd8+12];
	xor.b32  	%r1112, %r1112, %r795;
	ld.global.u32 	%r796, [%rd8+16];
	xor.b32  	%r927, %r927, %r796;
$L__BB2_82:
	and.b32  	%r798, %r788, 2;
	setp.eq.s32 	%p46, %r798, 0;
	@%p46 bra 	$L__BB2_84;
	ld.global.u32 	%r799, [%rd8+20];
	xor.b32  	%r931, %r931, %r799;
	ld.global.u32 	%r800, [%rd8+24];
	xor.b32  	%r1114, %r1114, %r800;
	ld.global.u32 	%r801, [%rd8+28];
	xor.b32  	%r1113, %r1113, %r801;
	ld.global.u32 	%r802, [%rd8+32];
	xor.b32  	%r1112, %r1112, %r802;
	ld.global.u32 	%r803, [%rd8+36];
	xor.b32  	%r927, %r927, %r803;
$L__BB2_84:
	and.b32  	%r805, %r788, 4;
	setp.eq.s32 	%p47, %r805, 0;
	@%p47 bra 	$L__BB2_86;
	ld.global.u32 	%r806, [%rd8+40];
	xor.b32  	%r931, %r931, %r806;
	ld.global.u32 	%r807, [%rd8+44];
	xor.b32  	%r1114, %r1114, %r807;
	ld.global.u32 	%r808, [%rd8+48];
	xor.b32  	%r1113, %r1113, %r808;
	ld.global.u32 	%r809, [%rd8+52];
	xor.b32  	%r1112, %r1112, %r809;
	ld.global.u32 	%r810, [%rd8+56];
	xor.b32  	%r927, %r927, %r810;
$L__BB2_86:
	and.b32  	%r812, %r788, 8;
	setp.eq.s32 	%p48, %r812, 0;
	@%p48 bra 	$L__BB2_88;
	ld.global.u32 	%r813, [%rd8+60];
	xor.b32  	%r931, %r931, %r813;
	ld.global.u32 	%r814, [%rd8+64];
	xor.b32  	%r1114, %r1114, %r814;
	ld.global.u32 	%r815, [%rd8+68];
	xor.b32  	%r1113, %r1113, %r815;
	ld.global.u32 	%r816, [%rd8+72];
	xor.b32  	%r1112, %r1112, %r816;
	ld.global.u32 	%r817, [%rd8+76];
	xor.b32  	%r927, %r927, %r817;
$L__BB2_88:
	and.b32  	%r819, %r788, 16;
	setp.eq.s32 	%p49, %r819, 0;
	@%p49 bra 	$L__BB2_90;
	ld.global.u32 	%r820, [%rd8+80];
	xor.b32  	%r931, %r931, %r820;
	ld.global.u32 	%r821, [%rd8+84];
	xor.b32  	%r1114, %r1114, %r821;
	ld.global.u32 	%r822, [%rd8+88];
	xor.b32  	%r1113, %r1113, %r822;
	ld.global.u32 	%r823, [%rd8+92];
	xor.b32  	%r1112, %r1112, %r823;
	ld.global.u32 	%r824, [%rd8+96];
	xor.b32  	%r927, %r927, %r824;
$L__BB2_90:
	and.b32  	%r826, %r788, 32;
	setp.eq.s32 	%p50, %r826, 0;
	@%p50 bra 	$L__BB2_92;
	ld.global.u32 	%r827, [%rd8+100];
	xor.b32  	%r931, %r931, %r827;
	ld.global.u32 	%r828, [%rd8+104];
	xor.b32  	%r1114, %r1114, %r828;
	ld.global.u32 	%r829, [%rd8+108];
	xor.b32  	%r1113, %r1113, %r829;
	ld.global.u32 	%r830, [%rd8+112];
	xor.b32  	%r1112, %r1112, %r830;
	ld.global.u32 	%r831, [%rd8+116];
	xor.b32  	%r927, %r927, %r831;
$L__BB2_92:
	and.b32  	%r833, %r788, 64;
	setp.eq.s32 	%p51, %r833, 0;
	@%p51 bra 	$L__BB2_94;
	ld.global.u32 	%r834, [%rd8+120];
	xor.b32  	%r931, %r931, %r834;
	ld.global.u32 	%r835, [%rd8+124];
	xor.b32  	%r1114, %r1114, %r835;
	ld.global.u32 	%r836, [%rd8+128];
	xor.b32  	%r1113, %r1113, %r836;
	ld.global.u32 	%r837, [%rd8+132];
	xor.b32  	%r1112, %r1112, %r837;
	ld.global.u32 	%r838, [%rd8+136];
	xor.b32  	%r927, %r927, %r838;
$L__BB2_94:
	and.b32  	%r840, %r788, 128;
	setp.eq.s32 	%p52, %r840, 0;
	@%p52 bra 	$L__BB2_96;
	ld.global.u32 	%r841, [%rd8+140];
	xor.b32  	%r931, %r931, %r841;
	ld.global.u32 	%r842, [%rd8+144];
	xor.b32  	%r1114, %r1114, %r842;
	ld.global.u32 	%r843, [%rd8+148];
	xor.b32  	%r1113, %r1113, %r843;
	ld.global.u32 	%r844, [%rd8+152];
	xor.b32  	%r1112, %r1112, %r844;
	ld.global.u32 	%r845, [%rd8+156];
	xor.b32  	%r927, %r927, %r845;
$L__BB2_96:
	and.b32  	%r847, %r788, 256;
	setp.eq.s32 	%p53, %r847, 0;
	@%p53 bra 	$L__BB2_98;
	ld.global.u32 	%r848, [%rd8+160];
	xor.b32  	%r931, %r931, %r848;
	ld.global.u32 	%r849, [%rd8+164];
	xor.b32  	%r1114, %r1114, %r849;
	ld.global.u32 	%r850, [%rd8+168];
	xor.b32  	%r1113, %r1113, %r850;
	ld.global.u32 	%r851, [%rd8+172];
	xor.b32  	%r1112, %r1112, %r851;
	ld.global.u32 	%r852, [%rd8+176];
	xor.b32  	%r927, %r927, %r852;
$L__BB2_98:
	and.b32  	%r854, %r788, 512;
	setp.eq.s32 	%p54, %r854, 0;
	@%p54 bra 	$L__BB2_100;
	ld.global.u32 	%r855, [%rd8+180];
	xor.b32  	%r931, %r931, %r855;
	ld.global.u32 	%r856, [%rd8+184];
	xor.b32  	%r1114, %r1114, %r856;
	ld.global.u32 	%r857, [%rd8+188];
	xor.b32  	%r1113, %r1113, %r857;
	ld.global.u32 	%r858, [%rd8+192];
	xor.b32  	%r1112, %r1112, %r858;
	ld.global.u32 	%r859, [%rd8+196];
	xor.b32  	%r927, %r927, %r859;
$L__BB2_100:
	and.b32  	%r861, %r788, 1024;
	setp.eq.s32 	%p55, %r861, 0;
	@%p55 bra 	$L__BB2_102;
	ld.global.u32 	%r862, [%rd8+200];
	xor.b32  	%r931, %r931, %r862;
	ld.global.u32 	%r863, [%rd8+204];
	xor.b32  	%r1114, %r1114, %r863;
	ld.global.u32 	%r864, [%rd8+208];
	xor.b32  	%r1113, %r1113, %r864;
	ld.global.u32 	%r865, [%rd8+212];
	xor.b32  	%r1112, %r1112, %r865;
	ld.global.u32 	%r866, [%rd8+216];
	xor.b32  	%r927, %r927, %r866;
$L__BB2_102:
	and.b32  	%r868, %r788, 2048;
	setp.eq.s32 	%p56, %r868, 0;
	@%p56 bra 	$L__BB2_104;
	ld.global.u32 	%r869, [%rd8+220];
	xor.b32  	%r931, %r931, %r869;
	ld.global.u32 	%r870, [%rd8+224];
	xor.b32  	%r1114, %r1114, %r870;
	ld.global.u32 	%r871, [%rd8+228];
	xor.b32  	%r1113, %r1113, %r871;
	ld.global.u32 	%r872, [%rd8+232];
	xor.b32  	%r1112, %r1112, %r872;
	ld.global.u32 	%r873, [%rd8+236];
	xor.b32  	%r927, %r927, %r873;
$L__BB2_104:
	and.b32  	%r875, %r788, 4096;
	setp.eq.s32 	%p57, %r875, 0;
	@%p57 bra 	$L__BB2_106;
	ld.global.u32 	%r876, [%rd8+240];
	xor.b32  	%r931, %r931, %r876;
	ld.global.u32 	%r877, [%rd8+244];
	xor.b32  	%r1114, %r1114, %r877;
	ld.global.u32 	%r878, [%rd8+248];
	xor.b32  	%r1113, %r1113, %r878;
	ld.global.u32 	%r879, [%rd8+252];
	xor.b32  	%r1112, %r1112, %r879;
	ld.global.u32 	%r880, [%rd8+256];
	xor.b32  	%r927, %r927, %r880;
$L__BB2_106:
	and.b32  	%r882, %r788, 8192;
	setp.eq.s32 	%p58, %r882, 0;
	@%p58 bra 	$L__BB2_108;
	ld.global.u32 	%r883, [%rd8+260];
	xor.b32  	%r931, %r931, %r883;
	ld.global.u32 	%r884, [%rd8+264];
	xor.b32  	%r1114, %r1114, %r884;
	ld.global.u32 	%r885, [%rd8+268];
	xor.b32  	%r1113, %r1113, %r885;
	ld.global.u32 	%r886, [%rd8+272];
	xor.b32  	%r1112, %r1112, %r886;
	ld.global.u32 	%r887, [%rd8+276];
	xor.b32  	%r927, %r927, %r887;
$L__BB2_108:
	and.b32  	%r889, %r788, 16384;
	setp.eq.s32 	%p59, %r889, 0;
	@%p59 bra 	$L__BB2_110;
	ld.global.u32 	%r890, [%rd8+280];
	xor.b32  	%r931, %r931, %r890;
	ld.global.u32 	%r891, [%rd8+284];
	xor.b32  	%r1114, %r1114, %r891;
	ld.global.u32 	%r892, [%rd8+288];
	xor.b32  	%r1113, %r1113, %r892;
	ld.global.u32 	%r893, [%rd8+292];
	xor.b32  	%r1112, %r1112, %r893;
	ld.global.u32 	%r894, [%rd8+296];
	xor.b32  	%r927, %r927, %r894;
$L__BB2_110:
	and.b32  	%r896, %r788, 32768;
	setp.eq.s32 	%p60, %r896, 0;
	@%p60 bra 	$L__BB2_112;
	ld.global.u32 	%r897, [%rd8+300];
	xor.b32  	%r931, %r931, %r897;
	ld.global.u32 	%r898, [%rd8+304];
	xor.b32  	%r1114, %r1114, %r898;
	ld.global.u32 	%r899, [%rd8+308];
	xor.b32  	%r1113, %r1113, %r899;
	ld.global.u32 	%r900, [%rd8+312];
	xor.b32  	%r1112, %r1112, %r900;
	ld.global.u32 	%r901, [%rd8+316];
	xor.b32  	%r927, %r927, %r901;
$L__BB2_112:
	add.s32 	%r1110, %r1110, 16;
	setp.ne.s32 	%p61, %r1110, 32;
	@%p61 bra 	$L__BB2_80;
	mad.lo.s32 	%r902, %r1104, -31, %r367;
	add.s32 	%r1104, %r902, 1;
	setp.ne.s32 	%p62, %r1104, 5;
	@%p62 bra 	$L__BB2_79;
	st.local.u32 	[%rd1+4], %r931;
	st.local.v2.u32 	[%rd1+8], {%r1114, %r1113};
	st.local.v2.u32 	[%rd1+16], {%r1112, %r927};
$L__BB2_115:
	shr.u64 	%rd26, %rd3, 2;
	add.s32 	%r914, %r914, 1;
	setp.gt.u64 	%p63, %rd3, 3;
	@%p63 bra 	$L__BB2_3;
$L__BB2_116:
	shr.u32 	%r903, %r931, 2;
	xor.b32  	%r904, %r903, %r931;
	shl.b32 	%r905, %r927, 4;
	shl.b32 	%r906, %r904, 1;
	xor.b32  	%r907, %r906, %r905;
	xor.b32  	%r908, %r907, %r904;
	xor.b32  	%r909, %r908, %r927;
	add.s32 	%r910, %r2, %r909;
	add.s32 	%r911, %r910, -637770787;
	cvta.to.global.u64 	%rd23, %rd10;
	shl.b64 	%rd24, %rd2, 2;
	add.s64 	%rd25, %rd23, %rd24;
	st.global.u32 	[%rd25], %r911;
$L__BB2_117:
	ret;

}


// ===== COMPILED SASS (sm_100) =====

	.target	sm_100

	.elftype	@"ET_EXEC"


//--------------------- .note.nv.tkinfo           --------------------------
	.section	.note.nv.tkinfo,"",@"SHT_NOTE"
	.sectionflags	@"SHF_NOTE_NV_TKINFO"
	.tkinfo
        /*0018*/ 	.word	0x00000002
        /*0030*/ 	.string	""
        /*0030*/ 	.string	"ptxas"
        /*0030*/ 	.string	"Cuda compilation tools, release 13.0, V13.0.88"
        /*0030*/ 	.string	"Build cuda_13.0.r13.0/compiler.36424714_0"
        /*0030*/ 	.string	"-arch sm_100 -m 64 "



//--------------------- .note.nv.cuinfo           --------------------------
	.section	.note.nv.cuinfo,"",@"SHT_NOTE"
	.sectionflags	@"SHF_NOTE_NV_CUINFO"
        /*0018*/ 	.short	0x0002
        /*001a*/ 	.short	0x0064
        /*001c*/ 	.short	0x0082
	.zero		2


//--------------------- .nv.info                  --------------------------
	.section	.nv.info,"",@"SHT_CUDA_INFO"
	.align	4


	//----- nvinfo : EIATTR_REGCOUNT
	.align		4
        /*0000*/ 	.byte	0x04, 0x2f
        /*0002*/ 	.short	(.L_11 - .L_10)
	.align		4
.L_10:
        /*0004*/ 	.word	index@(_Z15insert_2_kernelPjjS_jijj)
        /*0008*/ 	.word	0x00000011


	//----- nvinfo : EIATTR_FRAME_SIZE
	.align		4
.L_11:
        /*000c*/ 	.byte	0x04, 0x11
        /*000e*/ 	.short	(.L_13 - .L_12)
	.align		4
.L_12:
        /*0010*/ 	.word	index@(_Z15insert_2_kernelPjjS_jijj)
        /*0014*/ 	.word	0x00000000


	//----- nvinfo : EIATTR_REGCOUNT
	.align		4
.L_13:
        /*0018*/ 	.byte	0x04, 0x2f
        /*001a*/ 	.short	(.L_15 - .L_14)
	.align		4
.L_14:
        /*001c*/ 	.word	index@(_Z15insert_3_kernelPjjS_jijjj)
        /*0020*/ 	.word	0x00000015


	//----- nvinfo : EIATTR_FRAME_SIZE
	.align		4
.L_15:
        /*0024*/ 	.byte	0x04, 0x11
        /*0026*/ 	.short	(.L_17 - .L_16)
	.align		4
.L_16:
        /*0028*/ 	.word	index@(_Z15insert_3_kernelPjjS_jijjj)
        /*002c*/ 	.word	0x00000000


	//----- nvinfo : EIATTR_REGCOUNT
	.align		4
.L_17:
        /*0030*/ 	.byte	0x04, 0x2f
        /*0032*/ 	.short	(.L_19 - .L_18)
	.align		4
.L_18:
        /*0034*/ 	.word	index@(_Z19generate_key_kernelPjjj)
        /*0038*/ 	.word	0x0000001f


	//----- nvinfo : EIATTR_FRAME_SIZE
	.align		4
.L_19:
        /*003c*/ 	.byte	0x04, 0x11
        /*003e*/ 	.short	(.L_21 - .L_20)
	.align		4
.L_20:
        /*0040*/ 	.word	index@(_Z19generate_key_kernelPjjj)
        /*0044*/ 	.word	0x00000030


	//----- nvinfo : EIATTR_MIN_STACK_SIZE
	.align		4
.L_21:
        /*0048*/ 	.byte	0x04, 0x12
        /*004a*/ 	.short	(.L_23 - .L_22)
	.align		4
.L_22:
        /*004c*/ 	.word	index@(_Z19generate_key_kernelPjjj)
        /*0050*/ 	.word	0x00000030


	//----- nvinfo : EIATTR_MIN_STACK_SIZE
	.align		4
.L_23:
        /*0054*/ 	.byte	0x04, 0x12
        /*0056*/ 	.short	(.L_25 - .L_24)
	.align		4
.L_24:
        /*0058*/ 	.word	index@(_Z15insert_3_kernelPjjS_jijjj)
        /*005c*/ 	.word	0x00000000


	//----- nvinfo : EIATTR_MIN_STACK_SIZE
	.align		4
.L_25:
        /*0060*/ 	.byte	0x04, 0x12
        /*0062*/ 	.short	(.L_27 - .L_26)
	.align		4
.L_26:
        /*0064*/ 	.word	index@(_Z15insert_2_kernelPjjS_jijj)
        /*0068*/ 	.word	0x00000000
.L_27:


//--------------------- .nv.compat                --------------------------
	.section	.nv.compat,"",@"SHT_CUDA_COMPAT_INFO"
	.align	4
        /*0000*/ 	.byte	0x02, 0x09, 0x00, 0x00, 0x02, 0x02, 0x01, 0x00, 0x02, 0x05, 0x05, 0x00, 0x03, 0x07, 0x01, 0x01
        /*0010*/ 	.byte	0x02, 0x03, 0x00, 0x00, 0x02, 0x06, 0x01, 0x00, 0x04, 0x0b, 0x08, 0x00, 0x09, 0x00, 0x00, 0x00
        /*0020*/ 	.byte	0x00, 0x00, 0x00, 0x00


//--------------------- .nv.info._Z19generate_key_kernelPjjj --------------------------
	.section	.nv.info._Z19generate_key_kernelPjjj,"",@"SHT_CUDA_INFO"
	.sectionflags	@""
	.align	4


	//----- nvinfo : EIATTR_CUDA_API_VERSION
	.align		4
        /*0000*/ 	.byte	0x04, 0x37
        /*0002*/ 	.short	(.L_29 - .L_28)
.L_28:
        /*0004*/ 	.word	0x00000082


	//----- nvinfo : EIATTR_KPARAM_INFO
	.align		4
.L_29:
        /*0008*/ 	.byte	0x04, 0x17
        /*000a*/ 	.short	(.L_31 - .L_30)
.L_30:
        /*000c*/ 	.word	0x00000000
        /*0010*/ 	.short	0x0002
        /*0012*/ 	.short	0x000c
        /*0014*/ 	.byte	0x00, 0xf0, 0x11, 0x00


	//----- nvinfo : EIATTR_KPARAM_INFO
	.align		4
.L_31:
        /*0018*/ 	.byte	0x04, 0x17
        /*001a*/ 	.short	(.L_33 - .L_32)
.L_32:
        /*001c*/ 	.word	0x00000000
        /*0020*/ 	.short	0x0001
        /*0022*/ 	.short	0x0008
        /*0024*/ 	.byte	0x00, 0xf0, 0x11, 0x00


	//----- nvinfo : EIATTR_KPARAM_INFO
	.align		4
.L_33:
        /*0028*/ 	.byte	0x04, 0x17
        /*002a*/ 	.short	(.L_35 - .L_34)
.L_34:
        /*002c*/ 	.word	0x00000000
        /*0030*/ 	.short	0x0000
        /*0032*/ 	.short	0x0000
        /*0034*/ 	.byte	0x00, 0xf5, 0x21, 0x00


	//----- nvinfo : EIATTR_SPARSE_MMA_MASK
	.align		4
.L_35:
        /*0038*/ 	.byte	0x03, 0x50
        /*003a*/ 	.short	0x0000


	//----- nvinfo : EIATTR_MAXREG_COUNT
	.align		4
        /*003c*/ 	.byte	0x03, 0x1b
        /*003e*/ 	.short	0x00ff


	//----- nvinfo : EIATTR_MERCURY_ISA_VERSION
	.align		4
        /*0040*/ 	.byte	0x03, 0x5f
        /*0042*/ 	.short	0x0101


	//----- nvinfo : EIATTR_VRC_CTA_INIT_COUNT
	.align		4
        /*0044*/ 	.byte	0x02, 0x4a
	.zero		1
	.zero		1


	//----- nvinfo : EIATTR_EXIT_INSTR_OFFSETS
	.align		4
        /*0048*/ 	.byte	0x04, 0x1c
        /*004a*/ 	.short	(.L_37 - .L_36)


	//   ....[0]....
.L_36:
        /*004c*/ 	.word	0x00000080


	//   ....[1]....
        /*0050*/ 	.word	0x00002780


	//----- nvinfo : EIATTR_CRS_STACK_SIZE
	.align		4
.L_37:
        /*0054*/ 	.byte	0x04, 0x1e
        /*0056*/ 	.short	(.L_39 - .L_38)
.L_38:
        /*0058*/ 	.word	0x00000000


	//----- nvinfo : EIATTR_CBANK_PARAM_SIZE
	.align		4
.L_39:
        /*005c*/ 	.byte	0x03, 0x19
        /*005e*/ 	.short	0x0010


	//----- nvinfo : EIATTR_PARAM_CBANK
	.align		4
        /*0060*/ 	.byte	0x04, 0x0a
        /*0062*/ 	.short	(.L_41 - .L_40)
	.align		4
.L_40:
        /*0064*/ 	.word	index@(.nv.constant0._Z19generate_key_kernelPjjj)
        /*0068*/ 	.short	0x0380
        /*006a*/ 	.short	0x0010


	//----- nvinfo : EIATTR_SW_WAR
	.align		4
.L_41:
        /*006c*/ 	.byte	0x04, 0x36
        /*006e*/ 	.short	(.L_43 - .L_42)
.L_42:
        /*0070*/ 	.word	0x00000008
.L_43:


//--------------------- .nv.info._Z15insert_3_kernelPjjS_jijjj --------------------------
	.section	.nv.info._Z15insert_3_kernelPjjS_jijjj,"",@"SHT_CUDA_INFO"
	.sectionflags	@""
	.align	4


	//----- nvinfo : EIATTR_CUDA_API_VERSION
	.align		4
        /*0000*/ 	.byte	0x04, 0x37
        /*0002*/ 	.short	(.L_45 - .L_44)
.L_44:
        /*0004*/ 	.word	0x00000082


	//----- nvinfo : EIATTR_KPARAM_INFO
	.align		4
.L_45:
        /*0008*/ 	.byte	0x04, 0x17
        /*000a*/ 	.short	(.L_47 - .L_46)
.L_46:
        /*000c*/ 	.word	0x00000000
        /*0010*/ 	.short	0x0007
        /*0012*/ 	.short	0x0028
        /*0014*/ 	.byte	0x00, 0xf0, 0x11, 0x00


	//----- nvinfo : EIATTR_KPARAM_INFO
	.align		4
.L_47:
        /*0018*/ 	.byte	0x04, 0x17
        /*001a*/ 	.short	(.L_49 - .L_48)
.L_48:
        /*001c*/ 	.word	0x00000000
        /*0020*/ 	.short	0x0006
        /*0022*/ 	.short	0x0024
        /*0024*/ 	.byte	0x00, 0xf0, 0x11, 0x00


	//----- nvinfo : EIATTR_KPARAM_INFO
	.align		4
.L_49:
        /*0028*/ 	.byte	0x04, 0x17
        /*002a*/ 	.short	(.L_51 - .L_50)
.L_50:
        /*002c*/ 	.word	0x00000000
        /*0030*/ 	.short	0x0005
        /*0032*/ 	.short	0x0020
        /*0034*/ 	.byte	0x00, 0xf0, 0x11, 0x00


	//----- nvinfo : EIATTR_KPARAM_INFO
	.align		4
.L_51:
        /*0038*/ 	.byte	0x04, 0x17
        /*003a*/ 	.short	(.L_53 - .L_52)
.L_52:
        /*003c*/ 	.word	0x00000000
        /*0040*/ 	.short	0x0004
        /*0042*/ 	.short	0x001c
        /*0044*/ 	.byte	0x00, 0xf0, 0x11, 0x00


	//----- nvinfo : EIATTR_KPARAM_INFO
	.align		4
.L_53:
        /*0048*/ 	.byte	0x04, 0x17
        /*004a*/ 	.short	(.L_55 - .L_54)
.L_54:
        /*004c*/ 	.word	0x00000000
        /*0050*/ 	.short	0x0003
        /*0052*/ 	.short	0x0018
        /*0054*/ 	.byte	0x00, 0xf0, 0x11, 0x00


	//----- nvinfo : EIATTR_KPARAM_INFO
	.align		4
.L_55:
        /*0058*/ 	.byte	0x04, 0x17
        /*005a*/ 	.short	(.L_57 - .L_56)
.L_56:
        /*005c*/ 	.word	0x00000000
        /*0060*/ 	.short	0x0002
        /*0062*/ 	.short	0x0010
        /*0064*/ 	.byte	0x00, 0xf5, 0x21, 0x00


	//----- nvinfo : EIATTR_KPARAM_INFO
	.align		4
.L_57:
        /*0068*/ 	.byte	0x04, 0x17
        /*006a*/ 	.short	(.L_59 - .L_58)
.L_58:
        /*006c*/ 	.word	0x00000000
        /*0070*/ 	.short	0x0001
        /*0072*/ 	.short	0x0008
        /*0074*/ 	.byte	0x00, 0xf0, 0x11, 0x00


	//----- nvinfo : EIATTR_KPARAM_INFO
	.align		4
.L_59:
        /*0078*/ 	.byte	0x04, 0x17
        /*007a*/ 	.short	(.L_61 - .L_60)
.L_60:
        /*007c*/ 	.word	0x00000000
        /*0080*/ 	.short	0x0000
        /*0082*/ 	.short	0x0000
        /*0084*/ 	.byte	0x00, 0xf5, 0x21, 0x00


	//----- nvinfo : EIATTR_SPARSE_MMA_MASK
	.align		4
.L_61:
        /*0088*/ 	.byte	0x03, 0x50
        /*008a*/ 	.short	0x0000


	//----- nvinfo : EIATTR_MAXREG_COUNT
	.align		4
        /*008c*/ 	.byte	0x03, 0x1b
        /*008e*/ 	.short	0x00ff


	//----- nvinfo : EIATTR_MERCURY_ISA_VERSION
	.align		4
        /*0090*/ 	.byte	0x03, 0x5f
        /*0092*/ 	.short	0x0101


	//----- nvinfo : EIATTR_VRC_CTA_INIT_COUNT
	.align		4
        /*0094*/ 	.byte	0x02, 0x4a
	.zero		1
	.zero		1


	//----- nvinfo : EIATTR_EXIT_INSTR_OFFSETS
	.align		4
        /*0098*/ 	.byte	0x04, 0x1c
        /*009a*/ 	.short	(.L_63 - .L_62)


	//   ....[0]....
.L_62:
        /*009c*/ 	.word	0x00000070


	//   ....[1]....
        /*00a0*/ 	.word	0x00000300


	//   ....[2]....
        /*00a4*/ 	.word	0x00000480


	//   ....[3]....
        /*00a8*/ 	.word	0x00000610


	//   ....[4]....
        /*00ac*/ 	.word	0x00000640


	//   ....[5]....
        /*00b0*/ 	.word	0x00000a80


	//   ....[6]....
        /*00b4*/ 	.word	0x00000ad0


	//   ....[7]....
        /*00b8*/ 	.word	0x00000b20


	//   ....[8]....
        /*00bc*/ 	.word	0x00000b90


	//   ....[9]....
        /*00c0*/ 	.word	0x00000be0


	//----- nvinfo : EIATTR_CBANK_PARAM_SIZE
	.align		4
.L_63:
        /*00c4*/ 	.byte	0x03, 0x19
        /*00c6*/ 	.short	0x002c


	//----- nvinfo : EIATTR_PARAM_CBANK
	.align		4
        /*00c8*/ 	.byte	0x04, 0x0a
        /*00ca*/ 	.short	(.L_65 - .L_64)
	.align		4
.L_64:
        /*00cc*/ 	.word	index@(.nv.constant0._Z15insert_3_kernelPjjS_jijjj)
        /*00d0*/ 	.short	0x0380
        /*00d2*/ 	.short	0x002c


	//----- nvinfo : EIATTR_SW_WAR
	.align		4
.L_65:
        /*00d4*/ 	.byte	0x04, 0x36
        /*00d6*/ 	.short	(.L_67 - .L_66)
.L_66:
        /*00d8*/ 	.word	0x00000008
.L_67:


//--------------------- .nv.info._Z15insert_2_kernelPjjS_jijj --------------------------
	.section	.nv.info._Z15insert_2_kernelPjjS_jijj,"",@"SHT_CUDA_INFO"
	.sectionflags	@""
	.align	4


	//----- nvinfo : EIATTR_CUDA_API_VERSION
	.align		4
        /*0000*/ 	.byte	0x04, 0x37
        /*0002*/ 	.short	(.L_69 - .L_68)
.L_68:
        /*0004*/ 	.word	0x00000082


	//----- nvinfo : EIATTR_KPARAM_INFO
	.align		4
.L_69:
        /*0008*/ 	.byte	0x04, 0x17
        /*000a*/ 	.short	(.L_71 - .L_70)
.L_70:
        /*000c*/ 	.word	0x00000000
        /*0010*/ 	.short	0x0006
        /*0012*/ 	.short	0x0024
        /*0014*/ 	.byte	0x00, 0xf0, 0x11, 0x00


	//----- nvinfo : EIATTR_KPARAM_INFO
	.align		4
.L_71:
        /*0018*/ 	.byte	0x04, 0x17
        /*001a*/ 	.short	(.L_73 - .L_72)
.L_72:
        /*001c*/ 	.word	0x00000000
        /*0020*/ 	.short	0x0005
        /*0022*/ 	.short	0x0020
        /*0024*/ 	.byte	0x00, 0xf0, 0x11, 0x00


	//----- nvinfo : EIATTR_KPARAM_INFO
	.align		4
.L_73:
        /*0028*/ 	.byte	0x04, 0x17
        /*002a*/ 	.short	(.L_75 - .L_74)
.L_74:
        /*002c*/ 	.word	0x00000000
        /*0030*/ 	.short	0x0004
        /*0032*/ 	.short	0x001c
        /*0034*/ 	.byte	0x00, 0xf0, 0x11, 0x00


	//----- nvinfo : EIATTR_KPARAM_INFO
	.align		4
.L_75:
        /*0038*/ 	.byte	0x04, 0x17
        /*003a*/ 	.short	(.L_77 - .L_76)
.L_76:
        /*003c*/ 	.word	0x00000000
        /*0040*/ 	.short	0x0003
        /*0042*/ 	.short	0x0018
        /*0044*/ 	.byte	0x00, 0xf0, 0x11, 0x00


	//----- nvinfo : EIATTR_KPARAM_INFO
	.align		4
.L_77:
        /*0048*/ 	.byte	0x04, 0x17
        /*004a*/ 	.short	(.L_79 - .L_78)
.L_78:
        /*004c*/ 	.word	0x00000000
        /*0050*/ 	.short	0x0002
        /*0052*/ 	.short	0x0010
        /*0054*/ 	.byte	0x00, 0xf5, 0x21, 0x00


	//----- nvinfo : EIATTR_KPARAM_INFO
	.align		4
.L_79:
        /*0058*/ 	.byte	0x04, 0x17
        /*005a*/ 	.short	(.L_81 - .L_80)
.L_80:
        /*005c*/ 	.word	0x00000000
        /*0060*/ 	.short	0x0001
        /*0062*/ 	.short	0x0008
        /*0064*/ 	.byte	0x00, 0xf0, 0x11, 0x00


	//----- nvinfo : EIATTR_KPARAM_INFO
	.align		4
.L_81:
        /*0068*/ 	.byte	0x04, 0x17
        /*006a*/ 	.short	(.L_83 - .L_82)
.L_82:
        /*006c*/ 	.word	0x00000000
        /*0070*/ 	.short	0x0000
        /*0072*/ 	.short	0x0000
        /*0074*/ 	.byte	0x00, 0xf5, 0x21, 0x00


	//----- nvinfo : EIATTR_SPARSE_MMA_MASK
	.align		4
.L_83:
        /*0078*/ 	.byte	0x03, 0x50
        /*007a*/ 	.short	0x0000


	//----- nvinfo : EIATTR_MAXREG_COUNT
	.align		4
        /*007c*/ 	.byte	0x03, 0x1b
        /*007e*/ 	.short	0x00ff


	//----- nvinfo : EIATTR_MERCURY_ISA_VERSION
	.align		4
        /*0080*/ 	.byte	0x03, 0x5f
        /*0082*/ 	.short	0x0101


	//----- nvinfo : EIATTR_VRC_CTA_INIT_COUNT
	.align		4
        /*0084*/ 	.byte	0x02, 0x4a
	.zero		1
	.zero		1


	//----- nvinfo : EIATTR_EXIT_INSTR_OFFSETS
	.align		4
        /*0088*/ 	.byte	0x04, 0x1c
        /*008a*/ 	.short	(.L_85 - .L_84)


	//   ....[0]....
.L_84:
        /*008c*/ 	.word	0x00000070


	//   ....[1]....
        /*0090*/ 	.word	0x000003c0


	//   ....[2]....
        /*0094*/ 	.word	0x00000480


	//   ....[3]....
        /*0098*/ 	.word	0x000004b0


	//   ....[4]....
        /*009c*/ 	.word	0x000007d0


	//   ....[5]....
        /*00a0*/ 	.word	0x00000820


	//   ....[6]....
        /*00a4*/ 	.word	0x00000880


	//   ....[7]....
        /*00a8*/ 	.word	0x000008c0


	//----- nvinfo : EIATTR_CBANK_PARAM_SIZE
	.align		4
.L_85:
        /*00ac*/ 	.byte	0x03, 0x19
        /*00ae*/ 	.short	0x0028


	//----- nvinfo : EIATTR_PARAM_CBANK
	.align		4
        /*00b0*/ 	.byte	0x04, 0x0a
        /*00b2*/ 	.short	(.L_87 - .L_86)
	.align		4
.L_86:
        /*00b4*/ 	.word	index@(.nv.constant0._Z15insert_2_kernelPjjS_jijj)
        /*00b8*/ 	.short	0x0380
        /*00ba*/ 	.short	0x0028


	//----- nvinfo : EIATTR_SW_WAR
	.align		4
.L_87:
        /*00bc*/ 	.byte	0x04, 0x36
        /*00be*/ 	.short	(.L_89 - .L_88)
.L_88:
        /*00c0*/ 	.word	0x00000008
.L_89:


//--------------------- .nv.callgraph             --------------------------
	.section	.nv.callgraph,"",@"SHT_CUDA_CALLGRAPH"
	.align	4
	.sectionentsize	8
	.align		4
        /*0000*/ 	.word	0x00000000
	.align		4
        /*0004*/ 	.word	0xffffffff
	.align		4
        /*0008*/ 	.word	0x00000000
	.align		4
        /*000c*/ 	.word	0xfffffffe
	.align		4
        /*0010*/ 	.word	0x00000000
	.align		4
        /*0014*/ 	.word	0xfffffffd
	.align		4
        /*0018*/ 	.word	0x00000000
	.align		4
        /*001c*/ 	.word	0xfffffffc


//--------------------- .nv.constant4             --------------------------
	.section	.nv.constant4,"a",@progbits
	.align	8
	.align		8
.nv.constant4:
        /*0000*/ 	.dword	precalc_xorwow_matrix
	.align		8
        /*0008*/ 	.dword	precalc_xorwow_offset_matrix
	.align		8
        /*0010*/ 	.dword	mrg32k3aM1
	.align		8
        /*0018*/ 	.dword	mrg32k3aM2
	.align		8
        /*0020*/ 	.dword	mrg32k3aM1SubSeq
	.align		8
        /*0028*/ 	.dword	mrg32k3aM2SubSeq
	.align		8
        /*0030*/ 	.dword	mrg32k3aM1Seq
	.align		8
        /*0038*/ 	.dword	mrg32k3aM2Seq
	.align		8
        /*0040*/ 	.dword	legal


//--------------------- .nv.constant3             --------------------------
	.section	.nv.constant3,"a",@progbits
	.align	8
.nv.constant3:
	.type		__cr_lgamma_table,@object
	.size		__cr_lgamma_table,(.L_8 - __cr_lgamma_table)
__cr_lgamma_table:
        /*0000*/ 	.byte	0x00, 0x00, 0x00, 0x00, 0x00, 0x00, 0x00, 0x00, 0x00, 0x00, 0x00, 0x00, 0x00, 0x00, 0x00, 0x00
        /*0010*/ 	.byte	0xef, 0x39, 0xfa, 0xfe, 0x42, 0x2e, 0xe6, 0x3f, 0x02, 0x20, 0x2a, 0xfa, 0x0b, 0xab, 0xfc, 0x3f
        /*0020*/ 	.byte	0xf9, 0x2c, 0x92, 0x7c, 0xa7, 0x6c, 0x09, 0x40, 0xc9, 0x79, 0x44, 0x3c, 0x64, 0x26, 0x13, 0x40
        /*0030*/ 	.byte	0xca, 0x01, 0xcf, 0x3a, 0x27, 0x51, 0x1a, 0x40, 0x30, 0xcc, 0x2d, 0xf3, 0xe1, 0x0c, 0x21, 0x40
        /*0040*/ 	.byte	0x0d, 0xb7, 0xfc, 0x82, 0x8e, 0x35, 0x25, 0x40
.L_8:


//--------------------- .text._Z19generate_key_kernelPjjj --------------------------
	.section	.text._Z19generate_key_kernelPjjj,"ax",@progbits
	.align	128
        .global         _Z19generate_key_kernelPjjj
        .type           _Z19generate_key_kernelPjjj,@function
        .size           _Z19generate_key_kernelPjjj,(.L_x_18 - _Z19generate_key_kernelPjjj)
        .other          _Z19generate_key_kernelPjjj,@"STO_CUDA_ENTRY STV_DEFAULT"
_Z19generate_key_kernelPjjj:
.text._Z19generate_key_kernelPjjj:
[----:B------:R-:W0:Y:S01]  /*0000*/  LDC R1, c[0x0][0x37c] ;  /* 0x0000df00ff017b82 */ /* 0x000e220000000800 */
[----:B------:R-:W1:Y:S07]  /*0010*/  S2R R3, SR_TID.X ;  /* 0x0000000000037919 */ /* 0x000e6e0000002100 */
[----:B------:R-:W1:Y:S01]  /*0020*/  S2UR UR4, SR_CTAID.X ;  /* 0x00000000000479c3 */ /* 0x000e620000002500 */
[----:B------:R-:W2:Y:S01]  /*0030*/  LDCU UR5, c[0x0][0x388] ;  /* 0x00007100ff0577ac */ /* 0x000ea20008000800 */
[----:B0-----:R-:W-:-:S06]  /*0040*/  VIADD R1, R1, 0xffffffd0 ;  /* 0xffffffd001017836 */ /* 0x001fcc0000000000 */
[----:B------:R-:W1:Y:S02]  /*0050*/  LDC R10, c[0x0][0x360] ;  /* 0x0000d800ff0a7b82 */ /* 0x000e640000000800 */
[----:B-1----:R-:W-:-:S05]  /*0060*/  IMAD R10, R10, UR4, R3 ;  /* 0x000000040a0a7c24 */ /* 0x002fca000f8e0203 */
[----:B--2---:R-:W-:-:S13]  /*0070*/  ISETP.GE.U32.AND P0, PT, R10, UR5, PT ;  /* 0x000000050a007c0c */ /* 0x004fda000bf06070 */
[----:B------:R-:W-:Y:S05]  /*0080*/  @P0 EXIT ;  /* 0x000000000000094d */ /* 0x000fea0003800000 */
[----:B------:R-:W0:Y:S01]  /*0090*/  LDC R0, c[0x0][0x38c] ;  /* 0x0000e300ff007b82 */ /* 0x000e220000000800 */
[----:B------:R-:W-:Y:S01]  /*00a0*/  IMAD.MOV.U32 R7, RZ, RZ, -0x75bd8fc ;  /* 0xf8a42704ff077424 */ /* 0x000fe200078e00ff */
[----:B------:R-:W-:Y:S01]  /*00b0*/  ISETP.NE.AND P0, PT, R10, RZ, PT ;  /* 0x000000ff0a00720c */ /* 0x000fe20003f05270 */
[----:B------:R-:W-:Y:S01]  /*00c0*/  IMAD.MOV.U32 R4, RZ, RZ, -0x23270784 ;  /* 0xdcd8f87cff047424 */ /* 0x000fe200078e00ff */
[----:B------:R-:W1:Y:S01]  /*00d0*/  LDCU.64 UR6, c[0x0][0x358] ;  /* 0x00006b00ff0677ac */ /* 0x000e620008000a00 */
[----:B------:R-:W-:Y:S01]  /*00e0*/  BSSY.RECONVERGENT B0, `(.L_x_0) ;  /* 0x000025a000007945 */ /* 0x000fe20003800200 */
[----:B0-----:R-:W-:-:S05]  /*00f0*/  LOP3.LUT R0, R0, 0xaad26b49, RZ, 0x3c, !PT ;  /* 0xaad26b4900007812 */ /* 0x001fca00078e3cff */
[----:B------:R-:W-:-:S04]  /*0100*/  IMAD R0, R0, 0x4182bed5, RZ ;  /* 0x4182bed500007824 */ /* 0x000fc800078e02ff */
[C---:B------:R-:W-:Y:S01]  /*0110*/  VIADD R5, R0.reuse, 0x583f19 ;  /* 0x00583f1900057836 */ /* 0x040fe20000000000 */
[C---:B------:R-:W-:Y:S01]  /*0120*/  LOP3.LUT R6, R0.reuse, 0x159a55e5, RZ, 0x3c, !PT ;  /* 0x159a55e500067812 */ /* 0x040fe200078e3cff */
[C---:B------:R-:W-:Y:S02]  /*0130*/  VIADD R2, R0.reuse, 0xd9f6dc18 ;  /* 0xd9f6dc1800027836 */ /* 0x040fe40000000000 */
[----:B------:R-:W-:Y:S01]  /*0140*/  VIADD R3, R0, 0x75bcd15 ;  /* 0x075bcd1500037836 */ /* 0x000fe20000000000 */
[----:B------:R0:W-:Y:S01]  /*0150*/  STL.64 [R1+0x10], R4 ;  /* 0x0000100401007387 */ /* 0x0001e20000100a00 */
[----:B------:R-:W-:-:S03]  /*0160*/  SHF.R.S32.HI R0, RZ, 0x1f, R10 ;  /* 0x0000001fff007819 */ /* 0x000fc6000001140a */
[----:B------:R0:W-:Y:S04]  /*0170*/  STL.64 [R1+0x8], R6 ;  /* 0x0000080601007387 */ /* 0x0001e80000100a00 */
[----:B------:R0:W-:Y:S01]  /*0180*/  STL.64 [R1], R2 ;  /* 0x0000000201007387 */ /* 0x0001e20000100a00 */
[----:B-1----:R-:W-:Y:S05]  /*0190*/  @!P0 BRA `(.L_x_1) ;  /* 0x0000002400388947 */ /* 0x002fea0003800000 */
[----:B------:R-:W-:Y:S02]  /*01a0*/  IMAD.MOV.U32 R13, RZ, RZ, R0 ;  /* 0x000000ffff0d7224 */ /* 0x000fe400078e0000 */
[----:B------:R-:W-:Y:S02]  /*01b0*/  IMAD.MOV.U32 R11, RZ, RZ, RZ ;  /* 0x000000ffff0b7224 */ /* 0x000fe400078e00ff */
[----:B0-----:R-:W-:-:S07]  /*01c0*/  IMAD.MOV.U32 R2, RZ, RZ, R10 ;  /* 0x000000ffff027224 */ /* 0x001fce00078e000a */
.L_x_10:
[----:B------:R-:W-:Y:S01]  /*01d0*/  LOP3.LUT R0, R2, 0x3, RZ, 0xc0, !PT ;  /* 0x0000000302007812 */ /* 0x000fe200078ec0ff */
[----:B------:R-:W-:Y:S03]  /*01e0*/  BSSY.RECONVERGENT B1, `(.L_x_2) ;  /* 0x0000243000017945 */ /* 0x000fe60003800200 */
[----:B------:R-:W-:-:S04]  /*01f0*/  ISETP.NE.U32.AND P0, PT, R0, RZ, PT ;  /* 0x000000ff0000720c */ /* 0x000fc80003f05070 */
[----:B------:R-:W-:-:S13]  /*0200*/  ISETP.NE.AND.EX P0, PT, RZ, RZ, PT, P0 ;  /* 0x000000ffff00720c */ /* 0x000fda0003f05300 */
[----:B0-----:R-:W-:Y:S05]  /*0210*/  @!P0 BRA `(.L_x_3) ;  /* 0x0000002000fc8947 */ /* 0x001fea0003800000 */
[----:B------:R-:W0:Y:S01]  /*0220*/  LDC.64 R8, c[0x4][RZ] ;  /* 0x01000000ff087b82 */ /* 0x000e220000000a00 */
[----:B------:R-:W-:Y:S01]  /*0230*/  IMAD.MOV.U32 R0, RZ, RZ, RZ ;  /* 0x000000ffff007224 */ /* 0x000fe200078e00ff */
[----:B------:R-:W-:Y:S02]  /*0240*/  CS2R R4, SRZ ;  /* 0x0000000000047805 */ /* 0x000fe4000001ff00 */
[----:B------:R-:W-:Y:S01]  /*0250*/  CS2R R6, SRZ ;  /* 0x0000000000067805 */ /* 0x000fe2000001ff00 */
[----:B------:R-:W-:Y:S02]  /*0260*/  IMAD.MOV.U32 R3, RZ, RZ, RZ ;  /* 0x000000ffff037224 */ /* 0x000fe400078e00ff */
[----:B0-----:R-:W-:-:S07]  /*0270*/  IMAD.WIDE.U32 R8, R11, 0xc80, R8 ;  /* 0x00000c800b087825 */ /* 0x001fce00078e0008 */
.L_x_5:
[----:B------:R-:W-:-:S06]  /*0280*/  IMAD R12, R0, 0x4, R1 ;  /* 0x00000004000c7824 */ /* 0x000fcc00078e0201 */
[----:B------:R-:W5:Y:S01]  /*0290*/  LDL R12, [R12+0x4] ;  /* 0x000004000c0c7983 */ /* 0x000f620000100800 */
[----:B------:R-:W-:-:S05]  /*02a0*/  UMOV UR4, URZ ;  /* 0x000000ff00047c82 */ /* 0x000fca0008000000 */
.L_x_4:
[----:B-----5:R-:W-:Y:S01]  /*02b0*/  SHF.R.U32.HI R22, RZ, UR4, R12 ;  /* 0x00000004ff167c19 */ /* 0x020fe2000801160c */
[----:B------:R-:W-:-:S03]  /*02c0*/  IMAD.SHL.U32 R14, R0, 0x20, RZ ;  /* 0x00000020000e7824 */ /* 0x000fc600078e00ff */
[----:B------:R-:W-:Y:S01]  /*02d0*/  LOP3.LUT R15, R22, 0x1, RZ, 0xc0, !PT ;  /* 0x00000001160f7812 */ /* 0x000fe200078ec0ff */
[----:B------:R-:W-:-:S03]  /*02e0*/  VIADD R14, R14, UR4 ;  /* 0x000000040e0e7c36 */ /* 0x000fc60008000000 */
[----:B------:R-:W-:Y:S01]  /*02f0*/  ISETP.NE.U32.AND P0, PT, R15, 0x1, PT ;  /* 0x000000010f00780c */ /* 0x000fe20003f05070 */
[----:B------:R-:W-:-:S03]  /*0300*/  IMAD R15, R14, 0x5, RZ ;  /* 0x000000050e0f7824 */ /* 0x000fc600078e02ff */
[----:B------:R-:W-:Y:S01]  /*0310*/  R2P PR, R22, 0x7e ;  /* 0x0000007e16007804 */ /* 0x000fe20000000000 */
[----:B------:R-:W-:-:S08]  /*0320*/  IMAD.WIDE.U32 R14, R15, 0x4, R8 ;  /* 0x000000040f0e7825 */ /* 0x000fd000078e0008 */
[----:B------:R-:W2:Y:S04]  /*0330*/  @!P0 LDG.E R16, desc[UR6][R14.64+0x10] ;  /* 0x000010060e108981 */ /* 0x000ea8000c1e1900 */
[----:B------:R-:W3:Y:S04]  /*0340*/  @P1 LDG.E R18, desc[UR6][R14.64+0x24] ;  /* 0x000024060e121981 */ /* 0x000ee8000c1e1900 */
[----:B------:R-:W4:Y:S04]  /*0350*/  @P2 LDG.E R20, desc[UR6][R14.64+0x38] ;  /* 0x000038060e142981 */ /* 0x000f28000c1e1900 */
[----:B------:R-:W4:Y:S04]  /*0360*/  @P3 LDG.E R24, desc[UR6][R14.64+0x4c] ;  /* 0x00004c060e183981 */ /* 0x000f28000c1e1900 */
[----:B------:R-:W4:Y:S04]  /*0370*/  @P4 LDG.E R26, desc[UR6][R14.64+0x60] ;  /* 0x000060060e1a4981 */ /* 0x000f28000c1e1900 */
[----:B------:R-:W4:Y:S04]  /*0380*/  @!P0 LDG.E R17, desc[UR6][R14.64+0x4] ;  /* 0x000004060e118981 */ /* 0x000f28000c1e1900 */
[----:B------:R-:W4:Y:S04]  /*0390*/  @!P0 LDG.E R19, desc[UR6][R14.64+0xc] ;  /* 0x00000c060e138981 */ /* 0x000f28000c1e1900 */
[----:B------:R-:W4:Y:S04]  /*03a0*/  @P1 LDG.E R21, desc[UR6][R14.64+0x18] ;  /* 0x000018060e151981 */ /* 0x000f28000c1e1900 */
[----:B------:R-:W4:Y:S04]  /*03b0*/  @P3 LDG.E R23, desc[UR6][R14.64+0x40] ;  /* 0x000040060e173981 */ /* 0x000f28000c1e1900 */
[----:B------:R-:W4:Y:S04]  /*03c0*/  @P5 LDG.E R25, desc[UR6][R14.64+0x70] ;  /* 0x000070060e195981 */ /* 0x000f28000c1e1900 */
[----:B------:R-:W4:Y:S01]  /*03d0*/  @P6 LDG.E R28, desc[UR6][R14.64+0x88] ;  /* 0x000088060e1c6981 */ /* 0x000f22000c1e1900 */
[----:B--2---:R-:W-:-:S03]  /*03e0*/  @!P0 LOP3.LUT R5, R5, R16, RZ, 0x3c, !PT ;  /* 0x0000001005058212 */ /* 0x004fc600078e3cff */
[----:B------:R-:W2:Y:S01]  /*03f0*/  @!P0 LDG.E R16, desc[UR6][R14.64] ;  /* 0x000000060e108981 */ /* 0x000ea2000c1e1900 */
[----:B---3--:R-:W-:-:S03]  /*0400*/  @P1 LOP3.LUT R5, R5, R18, RZ, 0x3c, !PT ;  /* 0x0000001205051212 */ /* 0x008fc600078e3cff */
[----:B------:R-:W3:Y:S01]  /*0410*/  @!P0 LDG.E R18, desc[UR6][R14.64+0x8] ;  /* 0x000008060e128981 */ /* 0x000ee2000c1e1900 */
[----:B----4-:R-:W-:-:S03]  /*0420*/  @P2 LOP3.LUT R5, R5, R20, RZ, 0x3c, !PT ;  /* 0x0000001405052212 */ /* 0x010fc600078e3cff */
[----:B------:R-:W4:Y:S01]  /*0430*/  @P1 LDG.E R20, desc[UR6][R14.64+0x14] ;  /* 0x000014060e141981 */ /* 0x000f22000c1e1900 */
[----:B------:R-:W-:-:S03]  /*0440*/  @P3 LOP3.LUT R5, R5, R24, RZ, 0x3c, !PT ;  /* 0x0000001805053212 */ /* 0x000fc600078e3cff */
[----:B------:R-:W4:Y:S01]  /*0450*/  @P5 LDG.E R24, desc[UR6][R14.64+0x74] ;  /* 0x000074060e185981 */ /* 0x000f22000c1e1900 */
[----:B------:R-:W-:-:S03]  /*0460*/  @P4 LOP3.LUT R5, R5, R26, RZ, 0x3c, !PT ;  /* 0x0000001a05054212 */ /* 0x000fc600078e3cff */
[----:B------:R-:W4:Y:S01]  /*0470*/  @P3 LDG.E R26, desc[UR6][R14.64+0x44] ;  /* 0x000044060e1a3981 */ /* 0x000f22000c1e1900 */
[----:B------:R-:W-:-:S03]  /*0480*/  @!P0 LOP3.LUT R6, R6, R17, RZ, 0x3c, !PT ;  /* 0x0000001106068212 */ /* 0x000fc600078e3cff */
[----:B------:R-:W4:Y:S01]  /*0490*/  @P1 LDG.E R17, desc[UR6][R14.64+0x20] ;  /* 0x000020060e111981 */ /* 0x000f22000c1e1900 */
[----:B------:R-:W-:-:S03]  /*04a0*/  @!P0 LOP3.LUT R4, R4, R19, RZ, 0x3c, !PT ;  /* 0x0000001304048212 */ /* 0x000fc600078e3cff */
[----:B------:R-:W4:Y:S01]  /*04b0*/  @P2 LDG.E R19, desc[UR6][R14.64+0x2c] ;  /* 0x00002c060e132981 */ /* 0x000f22000c1e1900 */
[----:B------:R-:W-:-:S03]  /*04c0*/  @P1 LOP3.LUT R6, R6, R21, RZ, 0x3c, !PT ;  /* 0x0000001506061212 */ /* 0x000fc600078e3cff */
[----:B------:R-:W4:Y:S01]  /*04d0*/  @P2 LDG.E R21, desc[UR6][R14.64+0x34] ;  /* 0x000034060e152981 */ /* 0x000f22000c1e1900 */
[----:B--2---:R-:W-:-:S03]  /*04e0*/  @!P0 LOP3.LUT R3, R3, R16, RZ, 0x3c, !PT ;  /* 0x0000001003038212 */ /* 0x004fc600078e3cff */
[----:B------:R-:W2:Y:S01]  /*04f0*/  @P1 LDG.E R16, desc[UR6][R14.64+0x1c] ;  /* 0x00001c060e101981 */ /* 0x000ea2000c1e1900 */
[----:B---3--:R-:W-:-:S03]  /*0500*/  @!P0 LOP3.LUT R7, R7, R18, RZ, 0x3c, !PT ;  /* 0x0000001207078212 */ /* 0x008fc600078e3cff */
[----:B------:R-:W3:Y:S01]  /*0510*/  @P2 LDG.E R18, desc[UR6][R14.64+0x28] ;  /* 0x000028060e122981 */ /* 0x000ee2000c1e1900 */
[----:B----4-:R-:W-:-:S03]  /*0520*/  @P1 LOP3.LUT R3, R3, R20, RZ, 0x3c, !PT ;  /* 0x0000001403031212 */ /* 0x010fc600078e3cff */
[----:B------:R-:W4:Y:S01]  /*0530*/  @P2 LDG.E R20, desc[UR6][R14.64+0x30] ;  /* 0x000030060e142981 */ /* 0x000f22000c1e1900 */
[----:B------:R-:W-:-:S03]  /*0540*/  @P5 LOP3.LUT R5, R5, R24, RZ, 0x3c, !PT ;  /* 0x0000001805055212 */ /* 0x000fc600078e3cff */
[----:B------:R-:W4:Y:S01]  /*0550*/  @P3 LDG.E R24, desc[UR6][R14.64+0x3c] ;  /* 0x00003c060e183981 */ /* 0x000f22000c1e1900 */
[----:B------:R-:W-:-:S03]  /*0560*/  @P1 LOP3.LUT R4, R4, R17, RZ, 0x3c, !PT ;  /* 0x0000001104041212 */ /* 0x000fc600078e3cff */
[----:B------:R-:W4:Y:S01]  /*0570*/  @P3 LDG.E R17, desc[UR6][R14.64+0x48] ;  /* 0x000048060e113981 */ /* 0x000f22000c1e1900 */
[----:B------:R-:W-:-:S03]  /*0580*/  @P2 LOP3.LUT R6, R6, R19, RZ, 0x3c, !PT ;  /* 0x0000001306062212 */ /* 0x000fc600078e3cff */
[----:B------:R-:W4:Y:S01]  /*0590*/  @P4 LDG.E R19, desc[UR6][R14.64+0x54] ;  /* 0x000054060e134981 */ /* 0x000f22000c1e1900 */
[----:B------:R-:W-:Y:S02]  /*05a0*/  @P2 LOP3.LUT R4, R4, R21, RZ, 0x3c, !PT ;  /* 0x0000001504042212 */ /* 0x000fe400078e3cff */
[----:B------:R-:W-:Y:S01]  /*05b0*/  @P3 LOP3.LUT R6, R6, R23, RZ, 0x3c, !PT ;  /* 0x0000001706063212 */ /* 0x000fe200078e3cff */
[----:B------:R-:W4:Y:S04]  /*05c0*/  @P4 LDG.E R21, desc[UR6][R14.64+0x5c] ;  /* 0x00005c060e154981 */ /* 0x000f28000c1e1900 */
[----:B------:R-:W4:Y:S01]  /*05d0*/  @P5 LDG.E R23, desc[UR6][R14.64+0x68] ;  /* 0x000068060e175981 */ /* 0x000f22000c1e1900 */
[----:B--2---:R-:W-:-:S03]  /*05e0*/  @P1 LOP3.LUT R7, R7, R16, RZ, 0x3c, !PT ;  /* 0x0000001007071212 */ /* 0x004fc600078e3cff */
[----:B------:R-:W2:Y:S01]  /*05f0*/  @P4 LDG.E R16, desc[UR6][R14.64+0x50] ;  /* 0x000050060e104981 */ /* 0x000ea2000c1e1900 */
[----:B---3--:R-:W-:-:S03]  /*0600*/  @P2 LOP3.LUT R3, R3, R18, RZ, 0x3c, !PT ;  /* 0x0000001203032212 */ /* 0x008fc600078e3cff */
[----:B------:R-:W3:Y:S01]  /*0610*/  @P4 LDG.E R18, desc[UR6][R14.64+0x58] ;  /* 0x000058060e124981 */ /* 0x000ee2000c1e1900 */
[----:B----4-:R-:W-:-:S03]  /*0620*/  @P2 LOP3.LUT R7, R7, R20, RZ, 0x3c, !PT ;  /* 0x0000001407072212 */ /* 0x010fc600078e3cff */
[----:B------:R-:W4:Y:S01]  /*0630*/  @P5 LDG.E R20, desc[UR6][R14.64+0x64] ;  /* 0x000064060e145981 */ /* 0x000f22000c1e1900 */
[----:B------:R-:W-:-:S03]  /*0640*/  @P3 LOP3.LUT R3, R3, R24, RZ, 0x3c, !PT ;  /* 0x0000001803033212 */ /* 0x000fc600078e3cff */
[----:B------:R-:W4:Y:S01]  /*0650*/  @P5 LDG.E R24, desc[UR6][R14.64+0x6c] ;  /* 0x00006c060e185981 */ /* 0x000f22000c1e1900 */
[----:B------:R-:W-:Y:S02]  /*0660*/  LOP3.LUT P0, RZ, R22, 0x80, RZ, 0xc0, !PT ;  /* 0x0000008016ff7812 */ /* 0x000fe4000780c0ff */
[----:B------:R-:W-:Y:S02]  /*0670*/  @P3 LOP3.LUT R7, R7, R26, RZ, 0x3c, !PT ;  /* 0x0000001a07073212 */ /* 0x000fe400078e3cff */
[----:B------:R-:W-:Y:S02]  /*0680*/  @P3 LOP3.LUT R4, R4, R17, RZ, 0x3c, !PT ;  /* 0x0000001104043212 */ /* 0x000fe400078e3cff */
[----:B------:R-:W4:Y:S01]  /*0690*/  @P6 LDG.E R17, desc[UR6][R14.64+0x7c] ;  /* 0x00007c060e116981 */ /* 0x000f22000c1e1900 */
[----:B------:R-:W-:-:S03]  /*06a0*/  @P4 LOP3.LUT R6, R6, R19, RZ, 0x3c, !PT ;  /* 0x0000001306064212 */ /* 0x000fc600078e3cff */
[----:B------:R-:W4:Y:S01]  /*06b0*/  @P6 LDG.E R19, desc[UR6][R14.64+0x84] ;  /* 0x000084060e136981 */ /* 0x000f22000c1e1900 */
[----:B------:R-:W-:-:S03]  /*06c0*/  @P4 LOP3.LUT R4, R4, R21, RZ, 0x3c, !PT ;  /* 0x0000001504044212 */ /* 0x000fc600078e3cff */
[----:B------:R-:W4:Y:S01]  /*06d0*/  @P0 LDG.E R26, desc[UR6][R14.64+0x9c] ;  /* 0x00009c060e1a0981 */ /* 0x000f22000c1e1900 */
[----:B------:R-:W-:-:S03]  /*06e0*/  @P5 LOP3.LUT R6, R6, R23, RZ, 0x3c, !PT ;  /* 0x0000001706065212 */ /* 0x000fc600078e3cff */
        /* <DEDUP_REMOVED lines=10> */
[----:B------:R-:W-:Y:S02]  /*0790*/  @P5 LOP3.LUT R4, R4, R25, RZ, 0x3c, !PT ;  /* 0x0000001904045212 */ /* 0x000fe400078e3cff */
[----:B------:R-:W-:Y:S02]  /*07a0*/  @P6 LOP3.LUT R5, R5, R28, RZ, 0x3c, !PT ;  /* 0x0000001c05056212 */ /* 0x000fe400078e3cff */
[----:B------:R-:W-:Y:S02]  /*07b0*/  @P6 LOP3.LUT R6, R6, R17, RZ, 0x3c, !PT ;  /* 0x0000001106066212 */ /* 0x000fe400078e3cff */
[----:B------:R-:W-:Y:S02]  /*07c0*/  @P6 LOP3.LUT R4, R4, R19, RZ, 0x3c, !PT ;  /* 0x0000001304046212 */ /* 0x000fe400078e3cff */
[----:B------:R-:W-:Y:S02]  /*07d0*/  @P0 LOP3.LUT R5, R5, R26, RZ, 0x3c, !PT ;  /* 0x0000001a05050212 */ /* 0x000fe400078e3cff */
[----:B------:R-:W-:-:S02]  /*07e0*/  @P0 LOP3.LUT R6, R6, R21, RZ, 0x3c, !PT ;  /* 0x0000001506060212 */ /* 0x000fc400078e3cff */
[----:B------:R-:W-:Y:S02]  /*07f0*/  @P0 LOP3.LUT R4, R4, R23, RZ, 0x3c, !PT ;  /* 0x0000001704040212 */ /* 0x000fe400078e3cff */
[----:B--2---:R-:W-:Y:S02]  /*0800*/  @P6 LOP3.LUT R3, R3, R16, RZ, 0x3c, !PT ;  /* 0x0000001003036212 */ /* 0x004fe400078e3cff */
[----:B---3--:R-:W-:Y:S02]  /*0810*/  @P6 LOP3.LUT R7, R7, R18, RZ, 0x3c, !PT ;  /* 0x0000001207076212 */ /* 0x008fe400078e3cff */
[----:B----4-:R-:W-:Y:S02]  /*0820*/  @P0 LOP3.LUT R3, R3, R20, RZ, 0x3c, !PT ;  /* 0x0000001403030212 */ /* 0x010fe400078e3cff */
[----:B------:R-:W-:Y:S02]  /*0830*/  @P0 LOP3.LUT R7, R7, R24, RZ, 0x3c, !PT ;  /* 0x0000001807070212 */ /* 0x000fe400078e3cff */
[----:B------:R-:W-:-:S13]  /*0840*/  R2P PR, R22.B1, 0x7f ;  /* 0x0000007f16007804 */ /* 0x000fda0000001000 */
[----:B------:R-:W2:Y:S04]  /*0850*/  @P0 LDG.E R18, desc[UR6][R14.64+0xa0] ;  /* 0x0000a0060e120981 */ /* 0x000ea8000c1e1900 */
[----:B------:R-:W3:Y:S04]  /*0860*/  @P0 LDG.E R19, desc[UR6][R14.64+0xa4] ;  /* 0x0000a4060e130981 */ /* 0x000ee8000c1e1900 */
[----:B------:R-:W4:Y:S04]  /*0870*/  @P0 LDG.E R20, desc[UR6][R14.64+0xa8] ;  /* 0x0000a8060e140981 */ /* 0x000f28000c1e1900 */
[----:B------:R-:W4:Y:S04]  /*0880*/  @P0 LDG.E R21, desc[UR6][R14.64+0xac] ;  /* 0x0000ac060e150981 */ /* 0x000f28000c1e1900 */
[----:B------:R-:W4:Y:S04]  /*0890*/  @P0 LDG.E R24, desc[UR6][R14.64+0xb0] ;  /* 0x0000b0060e180981 */ /* 0x000f28000c1e1900 */
[----:B------:R-:W4:Y:S04]  /*08a0*/  @P1 LDG.E R16, desc[UR6][R14.64+0xbc] ;  /* 0x0000bc060e101981 */ /* 0x000f28000c1e1900 */
[----:B------:R-:W4:Y:S04]  /*08b0*/  @P1 LDG.E R26, desc[UR6][R14.64+0xb4] ;  /* 0x0000b4060e1a1981 */ /* 0x000f28000c1e1900 */
        /* <DEDUP_REMOVED lines=11> */
[----:B------:R-:W-:Y:S01]  /*0970*/  LOP3.LUT P0, RZ, R22, 0x8000, RZ, 0xc0, !PT ;  /* 0x0000800016ff7812 */ /* 0x000fe2000780c0ff */
[----:B------:R-:W4:Y:S01]  /*0980*/  @P2 LDG.E R24, desc[UR6][R14.64+0xd8] ;  /* 0x0000d8060e182981 */ /* 0x000f22000c1e1900 */
[----:B------:R-:W-:-:S03]  /*0990*/  @P1 LOP3.LUT R7, R7, R16, RZ, 0x3c, !PT ;  /* 0x0000001007071212 */ /* 0x000fc600078e3cff */
[----:B------:R-:W4:Y:S01]  /*09a0*/  @P2 LDG.E R22, desc[UR6][R14.64+0xd0] ;  /* 0x0000d0060e162981 */ /* 0x000f22000c1e1900 */
[----:B------:R-:W-:-:S03]  /*09b0*/  @P1 LOP3.LUT R3, R3, R26, RZ, 0x3c, !PT ;  /* 0x0000001a03031212 */ /* 0x000fc600078e3cff */
[----:B------:R-:W4:Y:S01]  /*09c0*/  @P3 LDG.E R16, desc[UR6][R14.64+0xe4] ;  /* 0x0000e4060e103981 */ /* 0x000f22000c1e1900 */
[----:B------:R-:W-:-:S03]  /*09d0*/  @P1 LOP3.LUT R6, R6, R23, RZ, 0x3c, !PT ;  /* 0x0000001706061212 */ /* 0x000fc600078e3cff */
[----:B------:R-:W4:Y:S01]  /*09e0*/  @P3 LDG.E R26, desc[UR6][R14.64+0xdc] ;  /* 0x0000dc060e1a3981 */ /* 0x000f22000c1e1900 */
[----:B------:R-:W-:-:S03]  /*09f0*/  @P1 LOP3.LUT R4, R4, R17, RZ, 0x3c, !PT ;  /* 0x0000001104041212 */ /* 0x000fc600078e3cff */
        /* <DEDUP_REMOVED lines=43> */
[----:B------:R-:W-:-:S04]  /*0cb0*/  UIADD3 UR4, UPT, UPT, UR4, 0x10, URZ ;  /* 0x0000001004047890 */ /* 0x000fc8000fffe0ff */
[----:B------:R-:W-:Y:S01]  /*0cc0*/  UISETP.NE.AND UP0, UPT, UR4, 0x20, UPT ;  /* 0x000000200400788c */ /* 0x000fe2000bf05270 */
[----:B--2---:R-:W-:Y:S02]  /*0cd0*/  @P5 LOP3.LUT R5, R5, R18, RZ, 0x3c, !PT ;  /* 0x0000001205055212 */ /* 0x004fe400078e3cff */
[----:B---3--:R-:W-:Y:S02]  /*0ce0*/  @P6 LOP3.LUT R6, R6, R19, RZ, 0x3c, !PT ;  /* 0x0000001306066212 */ /* 0x008fe400078e3cff */
[----:B----4-:R-:W-:Y:S02]  /*0cf0*/  @P6 LOP3.LUT R3, R3, R20, RZ, 0x3c, !PT ;  /* 0x0000001403036212 */ /* 0x010fe400078e3cff */
[----:B------:R-:W-:Y:S02]  /*0d00*/  @P6 LOP3.LUT R4, R4, R21, RZ, 0x3c, !PT ;  /* 0x0000001504046212 */ /* 0x000fe400078e3cff */
[----:B------:R-:W-:Y:S02]  /*0d10*/  @P6 LOP3.LUT R7, R7, R22, RZ, 0x3c, !PT ;  /* 0x0000001607076212 */ /* 0x000fe400078e3cff */
[----:B------:R-:W-:-:S02]  /*0d20*/  @P6 LOP3.LUT R5, R5, R16, RZ, 0x3c, !PT ;  /* 0x0000001005056212 */ /* 0x000fc400078e3cff */
[----:B------:R-:W-:Y:S02]  /*0d30*/  @P0 LOP3.LUT R3, R3, R24, RZ, 0x3c, !PT ;  /* 0x0000001803030212 */ /* 0x000fe400078e3cff */
[----:B------:R-:W-:Y:S02]  /*0d40*/  @P0 LOP3.LUT R5, R5, R28, RZ, 0x3c, !PT ;  /* 0x0000001c05050212 */ /* 0x000fe400078e3cff */
[----:B------:R-:W-:Y:S02]  /*0d50*/  @P0 LOP3.LUT R7, R7, R26, RZ, 0x3c, !PT ;  /* 0x0000001a07070212 */ /* 0x000fe400078e3cff */
[----:B------:R-:W-:Y:S02]  /*0d60*/  @P0 LOP3.LUT R4, R4, R23, RZ, 0x3c, !PT ;  /* 0x0000001704040212 */ /* 0x000fe400078e3cff */
[----:B------:R-:W-:Y:S01]  /*0d70*/  @P0 LOP3.LUT R6, R6, R17, RZ, 0x3c, !PT ;  /* 0x0000001106060212 */ /* 0x000fe200078e3cff */
[----:B------:R-:W-:Y:S06]  /*0d80*/  BRA.U UP0, `(.L_x_4) ;  /* 0xfffffff500487547 */ /* 0x000fec000b83ffff */
[----:B------:R-:W-:-:S05]  /*0d90*/  VIADD R0, R0, 0x1 ;  /* 0x0000000100007836 */ /* 0x000fca0000000000 */
[----:B------:R-:W-:-:S13]  /*0da0*/  ISETP.NE.AND P0, PT, R0, 0x5, PT ;  /* 0x000000050000780c */ /* 0x000fda0003f05270 */
[----:B------:R-:W-:Y:S05]  /*0db0*/  @P0 BRA `(.L_x_5) ;  /* 0xfffffff400300947 */ /* 0x000fea000383ffff */
[----:B------:R-:W-:Y:S01]  /*0dc0*/  LOP3.LUT R0, R2, 0x3, RZ, 0xc0, !PT ;  /* 0x0000000302007812 */ /* 0x000fe200078ec0ff */
[----:B------:R0:W-:Y:S03]  /*0dd0*/  STL.64 [R1+0x8], R6 ;  /* 0x0000080601007387 */ /* 0x0001e60000100a00 */
[----:B------:R-:W-:Y:S01]  /*0de0*/  ISETP.NE.U32.AND P0, PT, R0, 0x1, PT ;  /* 0x000000010000780c */ /* 0x000fe20003f05070 */
[----:B------:R0:W-:Y:S03]  /*0df0*/  STL.64 [R1+0x10], R4 ;  /* 0x0000100401007387 */ /* 0x0001e60000100a00 */
[----:B------:R-:W-:Y:S01]  /*0e00*/  ISETP.NE.AND.EX P0, PT, RZ, RZ, PT, P0 ;  /* 0x000000ffff00720c */ /* 0x000fe20003f05300 */
[----:B------:R0:W-:-:S12]  /*0e10*/  STL [R1+0x4], R3 ;  /* 0x0000040301007387 */ /* 0x0001d80000100800 */
[----:B0-----:R-:W-:Y:S05]  /*0e20*/  @!P0 BRA `(.L_x_3) ;  /* 0x0000001400f88947 */ /* 0x001fea0003800000 */
[----:B------:R-:W-:Y:S01]  /*0e30*/  UMOV UR4, URZ ;  /* 0x000000ff00047c82 */ /* 0x000fe20008000000 */
[----:B------:R-:W-:Y:S01]  /*0e40*/  IMAD.MOV.U32 R0, RZ, RZ, RZ ;  /* 0x000000ffff007224 */ /* 0x000fe200078e00ff */
[----:B------:R-:W-:Y:S01]  /*0e50*/  CS2R R6, SRZ ;  /* 0x0000000000067805 */ /* 0x000fe2000001ff00 */
[----:B------:R-:W-:Y:S02]  /*0e60*/  IMAD.MOV.U32 R4, RZ, RZ, RZ ;  /* 0x000000ffff047224 */ /* 0x000fe400078e00ff */
[----:B------:R-:W-:Y:S02]  /*0e70*/  IMAD.MOV.U32 R3, RZ, RZ, RZ ;  /* 0x000000ffff037224 */ /* 0x000fe400078e00ff */
[----:B------:R-:W-:-:S07]  /*0e80*/  IMAD.U32 R5, RZ, RZ, UR4 ;  /* 0x00000004ff057e24 */ /* 0x000fce000f8e00ff */
.L_x_7:
[----:B------:R-:W-:-:S06]  /*0e90*/  IMAD R12, R0, 0x4, R1 ;  /* 0x00000004000c7824 */ /* 0x000fcc00078e0201 */
[----:B------:R-:W5:Y:S01]  /*0ea0*/  LDL R12, [R12+0x4] ;  /* 0x000004000c0c7983 */ /* 0x000f620000100800 */
[----:B------:R-:W-:-:S05]  /*0eb0*/  UMOV UR4, URZ ;  /* 0x000000ff00047c82 */ /* 0x000fca0008000000 */
.L_x_6:
        /* <DEDUP_REMOVED lines=180> */
[----:B------:R0:W-:Y:S03]  /*1a00*/  STL [R1+0x4], R3 ;  /* 0x0000040301007387 */ /* 0x0001e60000100800 */
[----:B------:R-:W-:Y:S01]  /*1a10*/  ISETP.NE.AND.EX P0, PT, RZ, RZ, PT, P0 ;  /* 0x000000ffff00720c */ /* 0x000fe20003f05300 */
[----:B------:R0:W-:-:S12]  /*1a20*/  STL.64 [R1+0x10], R4 ;  /* 0x0000100401007387 */ /* 0x0001d80000100a00 */
[----:B0-----:R-:W-:Y:S05]  /*1a30*/  @P0 BRA `(.L_x_3) ;  /* 0x0000000800f40947 */ /* 0x001fea0003800000 */
[----:B------:R-:W-:Y:S01]  /*1a40*/  UMOV UR4, URZ ;  /* 0x000000ff00047c82 */ /* 0x000fe20008000000 */
[----:B------:R-:W-:Y:S01]  /*1a50*/  IMAD.MOV.U32 R0, RZ, RZ, RZ ;  /* 0x000000ffff007224 */ /* 0x000fe200078e00ff */
[----:B------:R-:W-:Y:S01]  /*1a60*/  CS2R R6, SRZ ;  /* 0x0000000000067805 */ /* 0x000fe2000001ff00 */
[----:B------:R-:W-:Y:S02]  /*1a70*/  IMAD.MOV.U32 R4, RZ, RZ, RZ ;  /* 0x000000ffff047224 */ /* 0x000fe400078e00ff */
[----:B------:R-:W-:Y:S02]  /*1a80*/  IMAD.MOV.U32 R3, RZ, RZ, RZ ;  /* 0x000000ffff037224 */ /* 0x000fe400078e00ff */
[----:B------:R-:W-:-:S07]  /*1a90*/  IMAD.U32 R5, RZ, RZ, UR4 ;  /* 0x00000004ff057e24 */ /* 0x000fce000f8e00ff */
.L_x_9:
[----:B------:R-:W-:-:S06]  /*1aa0*/  IMAD R12, R0, 0x4, R1 ;  /* 0x00000004000c7824 */ /* 0x000fcc00078e0201 */
[----:B------:R-:W5:Y:S01]  /*1ab0*/  LDL R12, [R12+0x4] ;  /* 0x000004000c0c7983 */ /* 0x000f620000100800 */
[----:B------:R-:W-:-:S05]  /*1ac0*/  UMOV UR4, URZ ;  /* 0x000000ff00047c82 */ /* 0x000fca0008000000 */
.L_x_8:
        /* <DEDUP_REMOVED lines=177> */
[----:B------:R0:W-:Y:S04]  /*25e0*/  STL.64 [R1+0x8], R6 ;  /* 0x0000080601007387 */ /* 0x0001e80000100a00 */
[----:B------:R0:W-:Y:S04]  /*25f0*/  STL [R1+0x4], R3 ;  /* 0x0000040301007387 */ /* 0x0001e80000100800 */
[----:B------:R0:W-:Y:S02]  /*2600*/  STL.64 [R1+0x10], R4 ;  /* 0x0000100401007387 */ /* 0x0001e40000100a00 */
.L_x_3:
[----:B------:R-:W-:Y:S05]  /*2610*/  BSYNC.RECONVERGENT B1 ;  /* 0x0000000000017941 */ /* 0x000fea0003800200 */
.L_x_2:
[C---:B------:R-:W-:Y:S01]  /*2620*/  ISETP.GT.U32.AND P0, PT, R2.reuse, 0x3, PT ;  /* 0x000000030200780c */ /* 0x040fe20003f04070 */
[----:B------:R-:W-:Y:S01]  /*2630*/  VIADD R11, R11, 0x1 ;  /* 0x000000010b0b7836 */ /* 0x000fe20000000000 */
[--C-:B------:R-:W-:Y:S02]  /*2640*/  SHF.R.U64 R2, R2, 0x2, R13.reuse ;  /* 0x0000000202027819 */ /* 0x100fe4000000120d */
[----:B------:R-:W-:Y:S02]  /*2650*/  ISETP.GT.U32.AND.EX P0, PT, R13, RZ, PT, P0 ;  /* 0x000000ff0d00720c */ /* 0x000fe40003f04100 */
[----:B------:R-:W-:-:S11]  /*2660*/  SHF.R.U32.HI R13, RZ, 0x2, R13 ;  /* 0x00000002ff0d7819 */ /* 0x000fd6000001160d */
[----:B------:R-:W-:Y:S05]  /*2670*/  @P0 BRA `(.L_x_10) ;  /* 0xffffffd800d40947 */ /* 0x000fea000383ffff */
.L_x_1:
[----:B------:R-:W-:Y:S05]  /*2680*/  BSYNC.RECONVERGENT B0 ;  /* 0x0000000000007941 */ /* 0x000fea0003800200 */
.L_x_0:
[----:B0-----:R-:W0:Y:S01]  /*2690*/  LDC R4, c[0x0][0x38c] ;  /* 0x0000e300ff047b82 */ /* 0x001e220000000800 */
[----:B------:R-:W1:Y:S01]  /*26a0*/  LDCU.64 UR4, c[0x0][0x380] ;  /* 0x00007000ff0477ac */ /* 0x000e620008000a00 */
[----:B------:R-:W-:-:S04]  /*26b0*/  SHF.R.U32.HI R0, RZ, 0x2, R3 ;  /* 0x00000002ff007819 */ /* 0x000fc80000011603 */
[----:B------:R-:W-:Y:S01]  /*26c0*/  LOP3.LUT R0, R0, R3, RZ, 0x3c, !PT ;  /* 0x0000000300007212 */ /* 0x000fe200078e3cff */
[----:B------:R-:W-:-:S04]  /*26d0*/  IMAD.SHL.U32 R3, R5, 0x10, RZ ;  /* 0x0000001005037824 */ /* 0x000fc800078e00ff */
[----:B------:R-:W-:-:S05]  /*26e0*/  IMAD.SHL.U32 R2, R0, 0x2, RZ ;  /* 0x0000000200027824 */ /* 0x000fca00078e00ff */
[----:B------:R-:W-:Y:S02]  /*26f0*/  LOP3.LUT R0, R0, R2, R3, 0x96, !PT ;  /* 0x0000000200007212 */ /* 0x000fe400078e9603 */
[----:B------:R-:W-:Y:S02]  /*2700*/  SHF.R.S32.HI R3, RZ, 0x1f, R10 ;  /* 0x0000001fff037819 */ /* 0x000fe4000001140a */
[----:B-1----:R-:W-:Y:S02]  /*2710*/  LEA R2, P0, R10, UR4, 0x2 ;  /* 0x000000040a027c11 */ /* 0x002fe4000f8010ff */
[----:B------:R-:W-:Y:S02]  /*2720*/  LOP3.LUT R0, R0, R5, RZ, 0x3c, !PT ;  /* 0x0000000500007212 */ /* 0x000fe400078e3cff */
[----:B0-----:R-:W-:Y:S02]  /*2730*/  LOP3.LUT R4, R4, 0xaad26b49, RZ, 0x3c, !PT ;  /* 0xaad26b4904047812 */ /* 0x001fe400078e3cff */
[----:B------:R-:W-:-:S03]  /*2740*/  LEA.HI.X R3, R10, UR5, R3, 0x2, P0 ;  /* 0x000000050a037c11 */ /* 0x000fc600080f1403 */
[----:B------:R-:W-:-:S05]  /*2750*/  IMAD R7, R4, 0x4182bed5, RZ ;  /* 0x4182bed504077824 */ /* 0x000fca00078e02ff */
[----:B------:R-:W-:-:S05]  /*2760*/  IADD3 R5, PT, PT, R7, -0x26039c23, R0 ;  /* 0xd9fc63dd07057810 */ /* 0x000fca0007ffe000 */
[----:B------:R-:W-:Y:S01]  /*2770*/  STG.E desc[UR6][R2.64], R5 ;  /* 0x0000000502007986 */ /* 0x000fe2000c101906 */
[----:B------:R-:W-:Y:S05]  /*2780*/  EXIT ;  /* 0x000000000000794d */ /* 0x000fea0003800000 */
.L_x_11:
[----:B------:R-:W-:-:S00]  /*2790*/  BRA `(.L_x_11) ;  /* 0xfffffffc00fc7947 */ /* 0x000fc0000383ffff */
[----:B------:R-:W-:-:S00]  /*27a0*/  NOP ;  /* 0x0000000000007918 */ /* 0x000fc00000000000 */
        /* <DEDUP_REMOVED lines=13> */
.L_x_18:


//--------------------- .text._Z15insert_3_kernelPjjS_jijjj --------------------------
	.section	.text._Z15insert_3_kernelPjjS_jijjj,"ax",@progbits
	.align	128
        .global         _Z15insert_3_kernelPjjS_jijjj
        .type           _Z15insert_3_kernelPjjS_jijjj,@function
        .size           _Z15insert_3_kernelPjjS_jijjj,(.L_x_19 - _Z15insert_3_kernelPjjS_jijjj)
        .other          _Z15insert_3_kernelPjjS_jijjj,@"STO_CUDA_ENTRY STV_DEFAULT"
_Z15insert_3_kernelPjjS_jijjj:
.text._Z15insert_3_kernelPjjS_jijjj:
[----:B------:R-:W-:Y:S01]  /*0000*/  LDC R1, c[0x0][0x37c] ;  /* 0x0000df00ff017b82 */ /* 0x000fe20000000800 */
[----:B------:R-:W0:Y:S07]  /*0010*/  S2R R0, SR_TID.X ;  /* 0x0000000000007919 */ /* 0x000e2e0000002100 */
[----:B------:R-:W0:Y:S01]  /*0020*/  S2UR UR4, SR_CTAID.X ;  /* 0x00000000000479c3 */ /* 0x000e220000002500 */
[----:B------:R-:W1:Y:S07]  /*0030*/  LDCU UR5, c[0x0][0x398] ;  /* 0x00007300ff0577ac */ /* 0x000e6e0008000800 */
[----:B------:R-:W0:Y:S02]  /*0040*/  LDC R5, c[0x0][0x360] ;  /* 0x0000d800ff057b82 */ /* 0x000e240000000800 */
[----:B0-----:R-:W-:-:S05]  /*0050*/  IMAD R5, R5, UR4, R0 ;  /* 0x0000000405057c24 */ /* 0x001fca000f8e0200 */
[----:B-1----:R-:W-:-:S13]  /*0060*/  ISETP.GE.U32.AND P0, PT, R5, UR5, PT ;  /* 0x0000000505007c0c */ /* 0x002fda000bf06070 */
[----:B------:R-:W-:Y:S05]  /*0070*/  @P0 EXIT ;  /* 0x000000000000094d */ /* 0x000fea0003800000 */
[----:B------:R-:W0:Y:S01]  /*0080*/  LDC.64 R2, c[0x0][0x390] ;  /* 0x0000e400ff027b82 */ /* 0x000e220000000a00 */
[----:B------:R-:W1:Y:S01]  /*0090*/  LDCU.64 UR6, c[0x0][0x358] ;  /* 0x00006b00ff0677ac */ /* 0x000e620008000a00 */
[----:B------:R-:W2:Y:S01]  /*00a0*/  LDCU UR4, c[0x0][0x388] ;  /* 0x00007100ff0477ac */ /* 0x000ea20008000800 */
[----:B0-----:R-:W-:-:S05]  /*00b0*/  IMAD.WIDE R2, R5, 0x4, R2 ;  /* 0x0000000405027825 */ /* 0x001fca00078e0202 */
[----:B------:R-:W0:Y:S01]  /*00c0*/  LDC.64 R4, c[0x0][0x3a0] ;  /* 0x0000e800ff047b82 */ /* 0x000e220000000a00 */
[----:B-1----:R1:W3:Y:S01]  /*00d0*/  LDG.E R7, desc[UR6][R2.64] ;  /* 0x0000000602077981 */ /* 0x0022e2000c1e1900 */
[----:B--2---:R-:W2:Y:S08]  /*00e0*/  I2F.U32.RP R6, UR4 ;  /* 0x0000000400067d06 */ /* 0x004eb00008209000 */
[----:B--2---:R-:W2:Y:S01]  /*00f0*/  MUFU.RCP R6, R6 ;  /* 0x0000000600067308 */ /* 0x004ea20000001000 */
[----:B0-----:R-:W-:-:S02]  /*0100*/  VIADD R0, R4, 0x27d4eb2f ;  /* 0x27d4eb2f04007836 */ /* 0x001fc40000000000 */
[----:B--2---:R-:W-:-:S05]  /*0110*/  VIADD R8, R6, 0xffffffe ;  /* 0x0ffffffe06087836 */ /* 0x004fca0000000000 */
[----:B-1----:R-:W0:Y:S02]  /*0120*/  F2I.FTZ.U32.TRUNC.NTZ R3, R8 ;  /* 0x0000000800037305 */ /* 0x002e24000021f000 */
[----:B0-----:R-:W-:-:S04]  /*0130*/  IMAD.MOV R11, RZ, RZ, -R3 ;  /* 0x000000ffff0b7224 */ /* 0x001fc800078e0a03 */
[----:B------:R-:W-:Y:S02]  /*0140*/  IMAD R11, R11, UR4, RZ ;  /* 0x000000040b0b7c24 */ /* 0x000fe4000f8e02ff */
[----:B---3--:R-:W-:-:S05]  /*0150*/  IMAD R4, R7, -0x7a143589, R0 ;  /* 0x85ebca7707047824 */ /* 0x008fca00078e0200 */
[----:B------:R-:W-:-:S05]  /*0160*/  SHF.L.W.U32.HI R4, R4, 0xd, R4 ;  /* 0x0000000d04047819 */ /* 0x000fca0000010e04 */
[----:B------:R-:W-:-:S05]  /*0170*/  IMAD R4, R4, -0x61c8864f, RZ ;  /* 0x9e3779b104047824 */ /* 0x000fca00078e02ff */
[----:B------:R-:W-:-:S04]  /*0180*/  SHF.R.U32.HI R9, RZ, 0xf, R4 ;  /* 0x0000000fff097819 */ /* 0x000fc80000011604 */
[----:B------:R-:W-:-:S05]  /*0190*/  LOP3.LUT R9, R9, R4, RZ, 0x3c, !PT ;  /* 0x0000000409097212 */ /* 0x000fca00078e3cff */
[----:B------:R-:W-:-:S05]  /*01a0*/  IMAD R9, R9, -0x7a143589, RZ ;  /* 0x85ebca7709097824 */ /* 0x000fca00078e02ff */
[----:B------:R-:W-:-:S04]  /*01b0*/  SHF.R.U32.HI R2, RZ, 0xd, R9 ;  /* 0x0000000dff027819 */ /* 0x000fc80000011609 */
[----:B------:R-:W-:-:S05]  /*01c0*/  LOP3.LUT R2, R2, R9, RZ, 0x3c, !PT ;  /* 0x0000000902027212 */ /* 0x000fca00078e3cff */
[----:B------:R-:W-:Y:S02]  /*01d0*/  IMAD R4, R2, -0x3d4d51c3, RZ ;  /* 0xc2b2ae3d02047824 */ /* 0x000fe400078e02ff */
[----:B------:R-:W-:-:S03]  /*01e0*/  IMAD.MOV.U32 R2, RZ, RZ, RZ ;  /* 0x000000ffff027224 */ /* 0x000fc600078e00ff */
[----:B------:R-:W-:Y:S01]  /*01f0*/  SHF.R.U32.HI R9, RZ, 0x10, R4 ;  /* 0x00000010ff097819 */ /* 0x000fe20000011604 */
[----:B------:R-:W-:-:S03]  /*0200*/  IMAD.HI.U32 R2, R3, R11, R2 ;  /* 0x0000000b03027227 */ /* 0x000fc600078e0002 */
[----:B------:R-:W-:-:S05]  /*0210*/  LOP3.LUT R9, R9, R4, RZ, 0x3c, !PT ;  /* 0x0000000409097212 */ /* 0x000fca00078e3cff */
[----:B------:R-:W-:-:S04]  /*0220*/  IMAD.HI.U32 R3, R2, R9, RZ ;  /* 0x0000000902037227 */ /* 0x000fc800078e00ff */
[----:B------:R-:W-:Y:S01]  /*0230*/  IMAD.MOV R4, RZ, RZ, -R3 ;  /* 0x000000ffff047224 */ /* 0x000fe200078e0a03 */
[----:B------:R-:W-:-:S03]  /*0240*/  LOP3.LUT R3, RZ, UR4, RZ, 0x33, !PT ;  /* 0x00000004ff037c12 */ /* 0x000fc6000f8e33ff */
[----:B------:R-:W-:Y:S02]  /*0250*/  IMAD R4, R4, UR4, R9 ;  /* 0x0000000404047c24 */ /* 0x000fe4000f8e0209 */
[----:B------:R-:W0:Y:S03]  /*0260*/  LDC.64 R8, c[0x0][0x380] ;  /* 0x0000e000ff087b82 */ /* 0x000e260000000a00 */
[----:B------:R-:W-:-:S13]  /*0270*/  ISETP.GE.U32.AND P0, PT, R4, UR4, PT ;  /* 0x0000000404007c0c */ /* 0x000fda000bf06070 */
[----:B------:R-:W-:Y:S01]  /*0280*/  @P0 VIADD R4, R4, -UR4 ;  /* 0x8000000404040c36 */ /* 0x000fe20008000000 */
[----:B------:R-:W-:-:S04]  /*0290*/  ISETP.NE.U32.AND P0, PT, RZ, UR4, PT ;  /* 0x00000004ff007c0c */ /* 0x000fc8000bf05070 */
[----:B------:R-:W-:-:S13]  /*02a0*/  ISETP.GE.U32.AND P1, PT, R4, UR4, PT ;  /* 0x0000000404007c0c */ /* 0x000fda000bf26070 */
[----:B------:R-:W-:-:S05]  /*02b0*/  @P1 VIADD R4, R4, -UR4 ;  /* 0x8000000404041c36 */ /* 0x000fca0008000000 */
[----:B------:R-:W-:-:S05]  /*02c0*/  SEL R13, R3, R4, !P0 ;  /* 0x00000004030d7207 */ /* 0x000fca0004000000 */
[----:B0-----:R-:W-:-:S05]  /*02d0*/  IMAD.WIDE.U32 R10, R13, 0x4, R8 ;  /* 0x000000040d0a7825 */ /* 0x001fca00078e0008 */
[----:B------:R-:W2:Y:S02]  /*02e0*/  LDG.E R4, desc[UR6][R10.64] ;  /* 0x000000060a047981 */ /* 0x000ea4000c1e1900 */
[----:B--2---:R-:W-:-:S13]  /*02f0*/  ISETP.NE.AND P1, PT, R4, R7, PT ;  /* 0x000000070400720c */ /* 0x004fda0003f25270 */
[----:B------:R-:W-:Y:S05]  /*0300*/  @!P1 EXIT ;  /* 0x000000000000994d */ /* 0x000fea0003800000 */
[----:B------:R-:W-:-:S04]  /*0310*/  VIADD R6, R5, 0x27d4eb2f ;  /* 0x27d4eb2f05067836 */ /* 0x000fc80000000000 */
[----:B------:R-:W-:-:S05]  /*0320*/  IMAD R4, R7, -0x7a143589, R6 ;  /* 0x85ebca7707047824 */ /* 0x000fca00078e0206 */
[----:B------:R-:W-:-:S05]  /*0330*/  SHF.L.W.U32.HI R4, R4, 0xd, R4 ;  /* 0x0000000d04047819 */ /* 0x000fca0000010e04 */
[----:B------:R-:W-:-:S05]  /*0340*/  IMAD R4, R4, -0x61c8864f, RZ ;  /* 0x9e3779b104047824 */ /* 0x000fca00078e02ff */
[----:B------:R-:W-:-:S04]  /*0350*/  SHF.R.U32.HI R5, RZ, 0xf, R4 ;  /* 0x0000000fff057819 */ /* 0x000fc80000011604 */
[----:B------:R-:W-:-:S05]  /*0360*/  LOP3.LUT R5, R5, R4, RZ, 0x3c, !PT ;  /* 0x0000000405057212 */ /* 0x000fca00078e3cff */
[----:B------:R-:W-:-:S05]  /*0370*/  IMAD R5, R5, -0x7a143589, RZ ;  /* 0x85ebca7705057824 */ /* 0x000fca00078e02ff */
[----:B------:R-:W-:-:S04]  /*0380*/  SHF.R.U32.HI R4, RZ, 0xd, R5 ;  /* 0x0000000dff047819 */ /* 0x000fc80000011605 */
[----:B------:R-:W-:-:S05]  /*0390*/  LOP3.LUT R4, R4, R5, RZ, 0x3c, !PT ;  /* 0x0000000504047212 */ /* 0x000fca00078e3cff */
[----:B------:R-:W-:-:S05]  /*03a0*/  IMAD R4, R4, -0x3d4d51c3, RZ ;  /* 0xc2b2ae3d04047824 */ /* 0x000fca00078e02ff */
[----:B------:R-:W-:-:S04]  /*03b0*/  SHF.R.U32.HI R5, RZ, 0x10, R4 ;  /* 0x00000010ff057819 */ /* 0x000fc80000011604 */
[----:B------:R-:W-:-:S05]  /*03c0*/  LOP3.LUT R5, R5, R4, RZ, 0x3c, !PT ;  /* 0x0000000405057212 */ /* 0x000fca00078e3cff */
[----:B------:R-:W-:-:S04]  /*03d0*/  IMAD.HI.U32 R4, R2, R5, RZ ;  /* 0x0000000502047227 */ /* 0x000fc800078e00ff */
[----:B------:R-:W-:-:S04]  /*03e0*/  IMAD.MOV R4, RZ, RZ, -R4 ;  /* 0x000000ffff047224 */ /* 0x000fc800078e0a04 */
[----:B------:R-:W-:-:S05]  /*03f0*/  IMAD R4, R4, UR4, R5 ;  /* 0x0000000404047c24 */ /* 0x000fca000f8e0205 */
[----:B------:R-:W-:-:S13]  /*0400*/  ISETP.GE.U32.AND P1, PT, R4, UR4, PT ;  /* 0x0000000404007c0c */ /* 0x000fda000bf26070 */
[----:B------:R-:W-:-:S05]  /*0410*/  @P1 VIADD R4, R4, -UR4 ;  /* 0x8000000404041c36 */ /* 0x000fca0008000000 */
[----:B------:R-:W-:-:S13]  /*0420*/  ISETP.GE.U32.AND P1, PT, R4, UR4, PT ;  /* 0x0000000404007c0c */ /* 0x000fda000bf26070 */
[----:B------:R-:W-:-:S05]  /*0430*/  @P1 VIADD R4, R4, -UR4 ;  /* 0x8000000404041c36 */ /* 0x000fca0008000000 */
[----:B------:R-:W-:-:S05]  /*0440*/  SEL R5, R3, R4, !P0 ;  /* 0x0000000403057207 */ /* 0x000fca0004000000 */
[----:B------:R-:W-:-:S06]  /*0450*/  IMAD.WIDE.U32 R4, R5, 0x4, R8 ;  /* 0x0000000405047825 */ /* 0x000fcc00078e0008 */
[----:B------:R-:W2:Y:S02]  /*0460*/  LDG.E R4, desc[UR6][R4.64] ;  /* 0x0000000604047981 */ /* 0x000ea4000c1e1900 */
[----:B--2---:R-:W-:-:S13]  /*0470*/  ISETP.NE.AND P1, PT, R4, R7, PT ;  /* 0x000000070400720c */ /* 0x004fda0003f25270 */
[----:B------:R-:W-:Y:S05]  /*0480*/  @!P1 EXIT ;  /* 0x000000000000994d */ /* 0x000fea0003800000 */
[----:B------:R-:W0:Y:S02]  /*0490*/  LDC R12, c[0x0][0x3a8] ;  /* 0x0000ea00ff0c7b82 */ /* 0x000e240000000800 */
[----:B0-----:R-:W-:-:S04]  /*04a0*/  VIADD R12, R12, 0x27d4eb2f ;  /* 0x27d4eb2f0c0c7836 */ /* 0x001fc80000000000 */
        /* <DEDUP_REMOVED lines=23> */
[----:B------:R-:W2:Y:S02]  /*0620*/  ATOMG.E.EXCH.STRONG.GPU PT, R7, desc[UR6][R10.64], R7 ;  /* 0x800000070a0779a8 */ /* 0x000ea4000c1ef106 */
[----:B--2---:R-:W-:-:S13]  /*0630*/  ISETP.NE.AND P1, PT, R7, -0x1, PT ;  /* 0xffffffff0700780c */ /* 0x004fda0003f25270 */
[----:B------:R-:W-:Y:S05]  /*0640*/  @!P1 EXIT ;  /* 0x000000000000994d */ /* 0x000fea0003800000 */
[----:B------:R-:W0:Y:S02]  /*0650*/  LDCU UR4, c[0x0][0x39c] ;  /* 0x00007380ff0477ac */ /* 0x000e240008000800 */
[----:B0-----:R-:W-:-:S09]  /*0660*/  UISETP.GE.AND UP0, UPT, UR4, 0x1, UPT ;  /* 0x000000010400788c */ /* 0x001fd2000bf06270 */
[----:B------:R-:W-:Y:S05]  /*0670*/  BRA.U !UP0, `(.L_x_12) ;  /* 0x0000000508507547 */ /* 0x000fea000b800000 */
[----:B------:R-:W0:Y:S01]  /*0680*/  LDC.64 R4, c[0x0][0x380] ;  /* 0x0000e000ff047b82 */ /* 0x000e220000000a00 */
[----:B------:R-:W1:Y:S01]  /*0690*/  LDCU UR5, c[0x0][0x388] ;  /* 0x00007100ff0577ac */ /* 0x000e620008000800 */
[----:B------:R-:W2:Y:S01]  /*06a0*/  LDCU UR8, c[0x0][0x39c] ;  /* 0x00007380ff0877ac */ /* 0x000ea20008000800 */
[----:B------:R-:W-:-:S05]  /*06b0*/  UMOV UR4, URZ ;  /* 0x000000ff00047c82 */ /* 0x000fca0008000000 */
.L_x_13:
        /* <DEDUP_REMOVED lines=13> */
[----:B-1----:R-:W-:-:S05]  /*0790*/  IMAD R8, R8, UR5, R9 ;  /* 0x0000000508087c24 */ /* 0x002fca000f8e0209 */
[----:B------:R-:W-:-:S13]  /*07a0*/  ISETP.GE.U32.AND P1, PT, R8, UR5, PT ;  /* 0x0000000508007c0c */ /* 0x000fda000bf26070 */
[----:B------:R-:W-:-:S05]  /*07b0*/  @P1 VIADD R8, R8, -UR5 ;  /* 0x8000000508081c36 */ /* 0x000fca0008000000 */
[----:B------:R-:W-:-:S13]  /*07c0*/  ISETP.GE.U32.AND P1, PT, R8, UR5, PT ;  /* 0x0000000508007c0c */ /* 0x000fda000bf26070 */
[----:B------:R-:W-:-:S05]  /*07d0*/  @P1 VIADD R8, R8, -UR5 ;  /* 0x8000000508081c36 */ /* 0x000fca0008000000 */
[----:B------:R-:W-:-:S05]  /*07e0*/  SEL R8, R3, R8, !P0 ;  /* 0x0000000803087207 */ /* 0x000fca0004000000 */
[----:B0-----:R-:W-:-:S06]  /*07f0*/  IMAD.WIDE.U32 R10, R8, 0x4, R4 ;  /* 0x00000004080a7825 */ /* 0x001fcc00078e0004 */
[----:B------:R0:W3:Y:S01]  /*0800*/  LDG.E R10, desc[UR6][R10.64] ;  /* 0x000000060a0a7981 */ /* 0x0000e2000c1e1900 */
[C---:B------:R-:W-:Y:S01]  /*0810*/  IMAD R9, R7.reuse, -0x7a143589, R6 ;  /* 0x85ebca7707097824 */ /* 0x040fe200078e0206 */
[----:B------:R-:W-:Y:S01]  /*0820*/  UIADD3 UR4, UPT, UPT, UR4, 0x1, URZ ;  /* 0x0000000104047890 */ /* 0x000fe2000fffe0ff */
[----:B------:R-:W-:-:S03]  /*0830*/  IMAD R14, R7, -0x7a143589, R12 ;  /* 0x85ebca77070e7824 */ /* 0x000fc600078e020c */
[----:B------:R-:W-:Y:S01]  /*0840*/  SHF.L.W.U32.HI R9, R9, 0xd, R9 ;  /* 0x0000000d09097819 */ /* 0x000fe20000010e09 */
[----:B--2---:R-:W-:Y:S01]  /*0850*/  UISETP.NE.AND UP0, UPT, UR4, UR8, UPT ;  /* 0x000000080400728c */ /* 0x004fe2000bf05270 */
[----:B------:R-:W-:-:S03]  /*0860*/  SHF.L.W.U32.HI R14, R14, 0xd, R14 ;  /* 0x0000000d0e0e7819 */ /* 0x000fc60000010e0e */
[----:B------:R-:W-:Y:S02]  /*0870*/  IMAD R9, R9, -0x61c8864f, RZ ;  /* 0x9e3779b109097824 */ /* 0x000fe400078e02ff */
[----:B------:R-:W-:-:S03]  /*0880*/  IMAD R15, R14, -0x61c8864f, RZ ;  /* 0x9e3779b10e0f7824 */ /* 0x000fc600078e02ff */
[----:B------:R-:W-:Y:S02]  /*0890*/  SHF.R.U32.HI R14, RZ, 0xf, R9 ;  /* 0x0000000fff0e7819 */ /* 0x000fe40000011609 */
[----:B------:R-:W-:Y:S02]  /*08a0*/  SHF.R.U32.HI R16, RZ, 0xf, R15 ;  /* 0x0000000fff107819 */ /* 0x000fe4000001160f */
[----:B------:R-:W-:Y:S02]  /*08b0*/  LOP3.LUT R14, R14, R9, RZ, 0x3c, !PT ;  /* 0x000000090e0e7212 */ /* 0x000fe400078e3cff */
[----:B------:R-:W-:-:S03]  /*08c0*/  LOP3.LUT R16, R16, R15, RZ, 0x3c, !PT ;  /* 0x0000000f10107212 */ /* 0x000fc600078e3cff */
[----:B------:R-:W-:Y:S02]  /*08d0*/  IMAD R14, R14, -0x7a143589, RZ ;  /* 0x85ebca770e0e7824 */ /* 0x000fe400078e02ff */
[----:B------:R-:W-:-:S03]  /*08e0*/  IMAD R16, R16, -0x7a143589, RZ ;  /* 0x85ebca7710107824 */ /* 0x000fc600078e02ff */
[----:B------:R-:W-:Y:S02]  /*08f0*/  SHF.R.U32.HI R9, RZ, 0xd, R14 ;  /* 0x0000000dff097819 */ /* 0x000fe4000001160e */
[----:B0-----:R-:W-:Y:S02]  /*0900*/  SHF.R.U32.HI R11, RZ, 0xd, R16 ;  /* 0x0000000dff0b7819 */ /* 0x001fe40000011610 */
[----:B------:R-:W-:Y:S02]  /*0910*/  LOP3.LUT R9, R9, R14, RZ, 0x3c, !PT ;  /* 0x0000000e09097212 */ /* 0x000fe400078e3cff */
[----:B------:R-:W-:-:S03]  /*0920*/  LOP3.LUT R11, R11, R16, RZ, 0x3c, !PT ;  /* 0x000000100b0b7212 */ /* 0x000fc600078e3cff */
[----:B------:R-:W-:Y:S02]  /*0930*/  IMAD R9, R9, -0x3d4d51c3, RZ ;  /* 0xc2b2ae3d09097824 */ /* 0x000fe400078e02ff */
[----:B------:R-:W-:-:S03]  /*0940*/  IMAD R11, R11, -0x3d4d51c3, RZ ;  /* 0xc2b2ae3d0b0b7824 */ /* 0x000fc600078e02ff */
[----:B------:R-:W-:Y:S02]  /*0950*/  SHF.R.U32.HI R14, RZ, 0x10, R9 ;  /* 0x00000010ff0e7819 */ /* 0x000fe40000011609 */
[----:B------:R-:W-:Y:S02]  /*0960*/  SHF.R.U32.HI R16, RZ, 0x10, R11 ;  /* 0x00000010ff107819 */ /* 0x000fe4000001160b */
[----:B------:R-:W-:Y:S02]  /*0970*/  LOP3.LUT R9, R14, R9, RZ, 0x3c, !PT ;  /* 0x000000090e097212 */ /* 0x000fe400078e3cff */
[----:B------:R-:W-:-:S03]  /*0980*/  LOP3.LUT R15, R16, R11, RZ, 0x3c, !PT ;  /* 0x0000000b100f7212 */ /* 0x000fc600078e3cff */
[----:B------:R-:W-:-:S04]  /*0990*/  IMAD.HI.U32 R11, R2, R9, RZ ;  /* 0x00000009020b7227 */ /* 0x000fc800078e00ff */
[----:B------:R-:W-:-:S04]  /*09a0*/  IMAD.HI.U32 R14, R2, R15, RZ ;  /* 0x0000000f020e7227 */ /* 0x000fc800078e00ff */
[----:B------:R-:W-:Y:S02]  /*09b0*/  IMAD.MOV R16, RZ, RZ, -R11 ;  /* 0x000000ffff107224 */ /* 0x000fe400078e0a0b */
[----:B------:R-:W-:Y:S02]  /*09c0*/  IMAD.MOV R18, RZ, RZ, -R14 ;  /* 0x000000ffff127224 */ /* 0x000fe400078e0a0e */
[----:B------:R-:W-:Y:S02]  /*09d0*/  IMAD R14, R16, UR5, R9 ;  /* 0x00000005100e7c24 */ /* 0x000fe4000f8e0209 */
[----:B------:R-:W-:-:S03]  /*09e0*/  IMAD R16, R18, UR5, R15 ;  /* 0x0000000512107c24 */ /* 0x000fc6000f8e020f */
[----:B------:R-:W-:Y:S02]  /*09f0*/  ISETP.GE.U32.AND P1, PT, R14, UR5, PT ;  /* 0x000000050e007c0c */ /* 0x000fe4000bf26070 */
[----:B------:R-:W-:-:S11]  /*0a00*/  ISETP.GE.U32.AND P2, PT, R16, UR5, PT ;  /* 0x0000000510007c0c */ /* 0x000fd6000bf46070 */
[----:B------:R-:W-:Y:S02]  /*0a10*/  @P1 VIADD R14, R14, -UR5 ;  /* 0x800000050e0e1c36 */ /* 0x000fe40008000000 */
[----:B------:R-:W-:-:S03]  /*0a20*/  @P2 VIADD R16, R16, -UR5 ;  /* 0x8000000510102c36 */ /* 0x000fc60008000000 */
[----:B------:R-:W-:Y:S02]  /*0a30*/  ISETP.GE.U32.AND P1, PT, R14, UR5, PT ;  /* 0x000000050e007c0c */ /* 0x000fe4000bf26070 */
[----:B------:R-:W-:-:S11]  /*0a40*/  ISETP.GE.U32.AND P2, PT, R16, UR5, PT ;  /* 0x0000000510007c0c */ /* 0x000fd6000bf46070 */
[----:B------:R-:W-:Y:S02]  /*0a50*/  @P1 VIADD R14, R14, -UR5 ;  /* 0x800000050e0e1c36 */ /* 0x000fe40008000000 */
[----:B------:R-:W-:Y:S01]  /*0a60*/  @P2 VIADD R16, R16, -UR5 ;  /* 0x8000000510102c36 */ /* 0x000fe20008000000 */
[----:B---3--:R-:W-:-:S13]  /*0a70*/  ISETP.NE.AND P3, PT, R10, R7, PT ;  /* 0x000000070a00720c */ /* 0x008fda0003f65270 */
[----:B------:R-:W-:Y:S05]  /*0a80*/  @!P3 EXIT ;  /* 0x000000000000b94d */ /* 0x000fea0003800000 */
[----:B------:R-:W-:-:S05]  /*0a90*/  SEL R15, R3, R14, !P0 ;  /* 0x0000000e030f7207 */ /* 0x000fca0004000000 */
[----:B------:R-:W-:-:S06]  /*0aa0*/  IMAD.WIDE.U32 R10, R15, 0x4, R4 ;  /* 0x000000040f0a7825 */ /* 0x000fcc00078e0004 */
[----:B------:R-:W2:Y:S02]  /*0ab0*/  LDG.E R10, desc[UR6][R10.64] ;  /* 0x000000060a0a7981 */ /* 0x000ea4000c1e1900 */
[----:B--2---:R-:W-:-:S13]  /*0ac0*/  ISETP.NE.AND P1, PT, R10, R7, PT ;  /* 0x000000070a00720c */ /* 0x004fda0003f25270 */
[----:B------:R-:W-:Y:S05]  /*0ad0*/  @!P1 EXIT ;  /* 0x000000000000994d */ /* 0x000fea0003800000 */
[----:B------:R-:W-:-:S05]  /*0ae0*/  SEL R9, R3, R16, !P0 ;  /* 0x0000001003097207 */ /* 0x000fca0004000000 */
[----:B------:R-:W-:-:S06]  /*0af0*/  IMAD.WIDE.U32 R10, R9, 0x4, R4 ;  /* 0x00000004090a7825 */ /* 0x000fcc00078e0004 */
[----:B------:R-:W2:Y:S02]  /*0b00*/  LDG.E R10, desc[UR6][R10.64] ;  /* 0x000000060a0a7981 */ /* 0x000ea4000c1e1900 */
[----:B--2---:R-:W-:-:S13]  /*0b10*/  ISETP.NE.AND P1, PT, R10, R7, PT ;  /* 0x000000070a00720c */ /* 0x004fda0003f25270 */
[----:B------:R-:W-:Y:S05]  /*0b20*/  @!P1 EXIT ;  /* 0x000000000000994d */ /* 0x000fea0003800000 */
[C---:B------:R-:W-:Y:S02]  /*0b30*/  ISETP.NE.AND P1, PT, R13.reuse, R8, PT ;  /* 0x000000080d00720c */ /* 0x040fe40003f25270 */
[----:B------:R-:W-:-:S11]  /*0b40*/  ISETP.NE.AND P2, PT, R13, R15, PT ;  /* 0x0000000f0d00720c */ /* 0x000fd60003f45270 */
[----:B------:R-:W-:-:S05]  /*0b50*/  @P1 SEL R15, R9, R8, !P2 ;  /* 0x00000008090f1207 */ /* 0x000fca0005000000 */
[----:B------:R-:W-:-:S05]  /*0b60*/  IMAD.WIDE.U32 R8, R15, 0x4, R4 ;  /* 0x000000040f087825 */ /* 0x000fca00078e0004 */
[----:B------:R-:W2:Y:S02]  /*0b70*/  ATOMG.E.EXCH.STRONG.GPU PT, R7, desc[UR6][R8.64], R7 ;  /* 0x80000007080779a8 */ /* 0x000ea4000c1ef106 */
[----:B--2---:R-:W-:-:S13]  /*0b80*/  ISETP.NE.AND P1, PT, R7, -0x1, PT ;  /* 0xffffffff0700780c */ /* 0x004fda0003f25270 */
[----:B------:R-:W-:Y:S05]  /*0b90*/  @!P1 EXIT ;  /* 0x000000000000994d */ /* 0x000fea0003800000 */
[----:B------:R-:W-:Y:S01]  /*0ba0*/  IMAD.MOV.U32 R13, RZ, RZ, R15 ;  /* 0x000000ffff0d7224 */ /* 0x000fe200078e000f */
[----:B------:R-:W-:Y:S06]  /*0bb0*/  BRA.U UP0, `(.L_x_13) ;  /* 0xfffffff900c07547 */ /* 0x000fec000b83ffff */
.L_x_12:
[----:B------:R-:W0:Y:S02]  /*0bc0*/  LDC.64 R2, c[0x4][0x40] ;  /* 0x01001000ff027b82 */ /* 0x000e240000000a00 */
[----:B0-----:R-:W-:Y:S01]  /*0bd0*/  STG.E.U8 desc[UR6][R2.64], RZ ;  /* 0x000000ff02007986 */ /* 0x001fe2000c101106 */
[----:B------:R-:W-:Y:S05]  /*0be0*/  EXIT ;  /* 0x000000000000794d */ /* 0x000fea0003800000 */
.L_x_14:
        /* <DEDUP_REMOVED lines=9> */
.L_x_19:


//--------------------- .text._Z15insert_2_kernelPjjS_jijj --------------------------
	.section	.text._Z15insert_2_kernelPjjS_jijj,"ax",@progbits
	.align	128
        .global         _Z15insert_2_kernelPjjS_jijj
        .type           _Z15insert_2_kernelPjjS_jijj,@function
        .size           _Z15insert_2_kernelPjjS_jijj,(.L_x_20 - _Z15insert_2_kernelPjjS_jijj)
        .other          _Z15insert_2_kernelPjjS_jijj,@"STO_CUDA_ENTRY STV_DEFAULT"
_Z15insert_2_kernelPjjS_jijj:
.text._Z15insert_2_kernelPjjS_jijj:
        /* <DEDUP_REMOVED lines=13> */
[----:B-1----:R-:W3:Y:S01]  /*00d0*/  LDG.E R5, desc[UR6][R4.64] ;  /* 0x0000000604057981 */ /* 0x002ee2000c1e1900 */
[----:B--2---:R-:W1:Y:S08]  /*00e0*/  I2F.U32.RP R8, UR4 ;  /* 0x0000000400087d06 */ /* 0x004e700008209000 */
[----:B-1----:R-:W1:Y:S01]  /*00f0*/  MUFU.RCP R8, R8 ;  /* 0x0000000800087308 */ /* 0x002e620000001000 */
[----:B0-----:R-:W-:-:S02]  /*0100*/  VIADD R0, R2, 0x27d4eb2f ;  /* 0x27d4eb2f02007836 */ /* 0x001fc40000000000 */
[----:B-1----:R-:W-:-:S05]  /*0110*/  VIADD R6, R8, 0xffffffe ;  /* 0x0ffffffe08067836 */ /* 0x002fca0000000000 */
[----:B------:R0:W1:Y:S02]  /*0120*/  F2I.FTZ.U32.TRUNC.NTZ R7, R6 ;  /* 0x0000000600077305 */ /* 0x000064000021f000 */
[----:B0-----:R-:W-:Y:S02]  /*0130*/  IMAD.MOV.U32 R6, RZ, RZ, RZ ;  /* 0x000000ffff067224 */ /* 0x001fe400078e00ff */
[----:B-1----:R-:W-:-:S04]  /*0140*/  IMAD.MOV R11, RZ, RZ, -R7 ;  /* 0x000000ffff0b7224 */ /* 0x002fc800078e0a07 */
        /* <DEDUP_REMOVED lines=10> */
[----:B------:R-:W-:Y:S02]  /*01f0*/  IMAD.HI.U32 R2, R7, R11, R6 ;  /* 0x0000000b07027227 */ /* 0x000fe400078e0006 */
[----:B------:R-:W0:Y:S01]  /*0200*/  LDC.64 R6, c[0x0][0x380] ;  /* 0x0000e000ff067b82 */ /* 0x000e220000000a00 */
[----:B------:R-:W-:-:S04]  /*0210*/  SHF.R.U32.HI R9, RZ, 0x10, R4 ;  /* 0x00000010ff097819 */ /* 0x000fc80000011604 */
[----:B------:R-:W-:-:S05]  /*0220*/  LOP3.LUT R9, R9, R4, RZ, 0x3c, !PT ;  /* 0x0000000409097212 */ /* 0x000fca00078e3cff */
[----:B------:R-:W-:-:S04]  /*0230*/  IMAD.HI.U32 R4, R2, R9, RZ ;  /* 0x0000000902047227 */ /* 0x000fc800078e00ff */
[----:B------:R-:W-:-:S04]  /*0240*/  IMAD.MOV R4, RZ, RZ, -R4 ;  /* 0x000000ffff047224 */ /* 0x000fc800078e0a04 */
[----:B------:R-:W-:Y:S01]  /*0250*/  IMAD R9, R4, UR4, R9 ;  /* 0x0000000404097c24 */ /* 0x000fe2000f8e0209 */
[----:B------:R-:W-:-:S04]  /*0260*/  LOP3.LUT R4, RZ, UR4, RZ, 0x33, !PT ;  /* 0x00000004ff047c12 */ /* 0x000fc8000f8e33ff */
[----:B------:R-:W-:-:S13]  /*0270*/  ISETP.GE.U32.AND P0, PT, R9, UR4, PT ;  /* 0x0000000409007c0c */ /* 0x000fda000bf06070 */
[----:B------:R-:W-:Y:S01]  /*0280*/  @P0 VIADD R9, R9, -UR4 ;  /* 0x8000000409090c36 */ /* 0x000fe20008000000 */
[----:B------:R-:W-:-:S04]  /*0290*/  ISETP.NE.U32.AND P0, PT, RZ, UR4, PT ;  /* 0x00000004ff007c0c */ /* 0x000fc8000bf05070 */
[----:B------:R-:W-:-:S13]  /*02a0*/  ISETP.GE.U32.AND P1, PT, R9, UR4, PT ;  /* 0x0000000409007c0c */ /* 0x000fda000bf26070 */
[----:B------:R-:W-:-:S05]  /*02b0*/  @P1 VIADD R9, R9, -UR4 ;  /* 0x8000000409091c36 */ /* 0x000fca0008000000 */
[----:B------:R-:W-:-:S05]  /*02c0*/  SEL R11, R4, R9, !P0 ;  /* 0x00000009040b7207 */ /* 0x000fca0004000000 */
[----:B0-----:R-:W-:-:S05]  /*02d0*/  IMAD.WIDE.U32 R8, R11, 0x4, R6 ;  /* 0x000000040b087825 */ /* 0x001fca00078e0006 */
[----:B------:R-:W2:Y:S01]  /*02e0*/  LDG.E R14, desc[UR6][R8.64] ;  /* 0x00000006080e7981 */ /* 0x000ea2000c1e1900 */
        /* <DEDUP_REMOVED lines=11> */
[----:B------:R-:W-:Y:S02]  /*03a0*/  LOP3.LUT R3, R12, R3, RZ, 0x3c, !PT ;  /* 0x000000030c037212 */ /* 0x000fe400078e3cff */
[----:B--2---:R-:W-:-:S13]  /*03b0*/  ISETP.NE.AND P1, PT, R14, R5, PT ;  /* 0x000000050e00720c */ /* 0x004fda0003f25270 */
[----:B------:R-:W-:Y:S05]  /*03c0*/  @!P1 EXIT ;  /* 0x000000000000994d */ /* 0x000fea0003800000 */
        /* <DEDUP_REMOVED lines=22> */
.L_x_16:
        /* <DEDUP_REMOVED lines=19> */
[----:B0-----:R-:W-:-:S05]  /*0660*/  IMAD.WIDE.U32 R8, R5, 0x4, R6 ;  /* 0x0000000405087825 */ /* 0x001fca00078e0006 */
[----:B------:R0:W3:Y:S01]  /*0670*/  LDG.E R14, desc[UR6][R8.64] ;  /* 0x00000006080e7981 */ /* 0x0000e2000c1e1900 */
[----:B------:R-:W-:Y:S01]  /*0680*/  IMAD R12, R3, -0x7a143589, R10 ;  /* 0x85ebca77030c7824 */ /* 0x000fe200078e020a */
[----:B------:R-:W-:-:S04]  /*0690*/  UIADD3 UR4, UPT, UPT, UR4, 0x1, URZ ;  /* 0x0000000104047890 */ /* 0x000fc8000fffe0ff */
[----:B------:R-:W-:Y:S01]  /*06a0*/  SHF.L.W.U32.HI R12, R12, 0xd, R12 ;  /* 0x0000000d0c0c7819 */ /* 0x000fe20000010e0c */
[----:B--2---:R-:W-:-:S04]  /*06b0*/  UISETP.NE.AND UP0, UPT, UR4, UR8, UPT ;  /* 0x000000080400728c */ /* 0x004fc8000bf05270 */
        /* <DEDUP_REMOVED lines=9> */
[----:B0-----:R-:W-:-:S04]  /*0750*/  IMAD.HI.U32 R8, R2, R13, RZ ;  /* 0x0000000d02087227 */ /* 0x001fc800078e00ff */
[----:B------:R-:W-:-:S04]  /*0760*/  IMAD.MOV R8, RZ, RZ, -R8 ;  /* 0x000000ffff087224 */ /* 0x000fc800078e0a08 */
[----:B------:R-:W-:-:S05]  /*0770*/  IMAD R13, R8, UR5, R13 ;  /* 0x00000005080d7c24 */ /* 0x000fca000f8e020d */
[----:B------:R-:W-:-:S13]  /*0780*/  ISETP.GE.U32.AND P1, PT, R13, UR5, PT ;  /* 0x000000050d007c0c */ /* 0x000fda000bf26070 */
[----:B------:R-:W-:-:S05]  /*0790*/  @P1 VIADD R13, R13, -UR5 ;  /* 0x800000050d0d1c36 */ /* 0x000fca0008000000 */
[----:B------:R-:W-:-:S13]  /*07a0*/  ISETP.GE.U32.AND P1, PT, R13, UR5, PT ;  /* 0x000000050d007c0c */ /* 0x000fda000bf26070 */
        /* <DEDUP_REMOVED lines=8> */
[----:B------:R-:W-:-:S04]  /*0830*/  ISETP.NE.AND P1, PT, R11, R5, PT ;  /* 0x000000050b00720c */ /* 0x000fc80003f25270 */
[----:B------:R-:W-:-:S05]  /*0840*/  SEL R11, R13, R5, !P1 ;  /* 0x000000050d0b7207 */ /* 0x000fca0004800000 */
[----:B------:R-:W-:-:S05]  /*0850*/  IMAD.WIDE.U32 R8, R11, 0x4, R6 ;  /* 0x000000040b087825 */ /* 0x000fca00078e0006 */
[----:B------:R-:W2:Y:S02]  /*0860*/  ATOMG.E.EXCH.STRONG.GPU PT, R3, desc[UR6][R8.64], R3 ;  /* 0x80000003080379a8 */ /* 0x000ea4000c1ef106 */
[----:B--2---:R-:W-:-:S13]  /*0870*/  ISETP.NE.AND P1, PT, R3, -0x1, PT ;  /* 0xffffffff0300780c */ /* 0x004fda0003f25270 */
[----:B------:R-:W-:Y:S05]  /*0880*/  @!P1 EXIT ;  /* 0x000000000000994d */ /* 0x000fea0003800000 */
[----:B------:R-:W-:Y:S05]  /*0890*/  BRA.U UP0, `(.L_x_16) ;  /* 0xfffffffd00247547 */ /* 0x000fea000b83ffff */
.L_x_15:
[----:B------:R-:W0:Y:S02]  /*08a0*/  LDC.64 R2, c[0x4][0x40] ;  /* 0x01001000ff027b82 */ /* 0x000e240000000a00 */
[----:B0-----:R-:W-:Y:S01]  /*08b0*/  STG.E.U8 desc[UR6][R2.64], RZ ;  /* 0x000000ff02007986 */ /* 0x001fe2000c101106 */
[----:B------:R-:W-:Y:S05]  /*08c0*/  EXIT ;  /* 0x000000000000794d */ /* 0x000fea0003800000 */
.L_x_17:
        /* <DEDUP_REMOVED lines=11> */
.L_x_20:


//--------------------- .nv.global.init           --------------------------
	.section	.nv.global.init,"aw",@progbits
	.align	4
.nv.global.init:
	.type		mrg32k3aM1SubSeq,@object
	.size		mrg32k3aM1SubSeq,(mrg32k3aM2SubSeq - mrg32k3aM1SubSeq)
mrg32k3aM1SubSeq:
        /*0000*/ 	.byte	0x0b, 0xcc, 0xee, 0x04, 0x73, 0x29, 0x8b, 0x6f, 0xf6, 0x53, 0x03, 0xf6, 0x23, 0xf6, 0xea, 0xda
        /* <DEDUP_REMOVED lines=125> */
	.type		mrg32k3aM2SubSeq,@object
	.size		mrg32k3aM2SubSeq,(mrg32k3aM1 - mrg32k3aM2SubSeq)
mrg32k3aM2SubSeq:
        /* <DEDUP_REMOVED lines=126> */
	.type		mrg32k3aM1,@object
	.size		mrg32k3aM1,(mrg32k3aM1Seq - mrg32k3aM1)
mrg32k3aM1:
        /* <DEDUP_REMOVED lines=144> */
	.type		mrg32k3aM1Seq,@object
	.size		mrg32k3aM1Seq,(mrg32k3aM2 - mrg32k3aM1Seq)
mrg32k3aM1Seq:
        /* <DEDUP_REMOVED lines=144> */
	.type		mrg32k3aM2,@object
	.size		mrg32k3aM2,(mrg32k3aM2Seq - mrg32k3aM2)
mrg32k3aM2:
        /* <DEDUP_REMOVED lines=144> */
	.type		mrg32k3aM2Seq,@object
	.size		mrg32k3aM2Seq,(precalc_xorwow_matrix - mrg32k3aM2Seq)
mrg32k3aM2Seq:
        /* <DEDUP_REMOVED lines=144> */
	.type		precalc_xorwow_matrix,@object
	.size		precalc_xorwow_matrix,(precalc_xorwow_offset_matrix - precalc_xorwow_matrix)
precalc_xorwow_matrix:
        /* <DEDUP_REMOVED lines=6400> */
	.type		precalc_xorwow_offset_matrix,@object
	.size		precalc_xorwow_offset_matrix,(legal - precalc_xorwow_offset_matrix)
precalc_xorwow_offset_matrix:
        /* <DEDUP_REMOVED lines=6400> */
	.type		legal,@object
	.size		legal,(.L_9 - legal)
	.other		legal,@"STV_DEFAULT STO_CUDA_MANAGED"
legal:
        /*353c0*/ 	.byte	0x01
.L_9:


//--------------------- .nv.shared.reserved.0     --------------------------
	.section	.nv.shared.reserved.0,"aw",@nobits
	.weak		__nv_reservedSMEM_offset_0_alias
	.size		__nv_reservedSMEM_offset_0_alias, 0, 64
	.other		__nv_reservedSMEM_offset_0_alias,@"STO_CUDA_RESERVED_SHARED STV_DEFAULT"
__nv_reservedSMEM_offset_0_alias:
	.zero		0
	.zero		64


//--------------------- .nv.constant0._Z19generate_key_kernelPjjj --------------------------
	.section	.nv.constant0._Z19generate_key_kernelPjjj,"a",@progbits
	.sectionflags	@""
	.align	4
.nv.constant0._Z19generate_key_kernelPjjj:
	.zero		912


//--------------------- .nv.constant0._Z15insert_3_kernelPjjS_jijjj --------------------------
	.section	.nv.constant0._Z15insert_3_kernelPjjS_jijjj,"a",@progbits
	.sectionflags	@""
	.align	4
.nv.constant0._Z15insert_3_kernelPjjS_jijjj:
	.zero		940


//--------------------- .nv.constant0._Z15insert_2_kernelPjjS_jijj --------------------------
	.section	.nv.constant0._Z15insert_2_kernelPjjS_jijj,"a",@progbits
	.sectionflags	@""
	.align	4
.nv.constant0._Z15insert_2_kernelPjjS_jijj:
	.zero		936


//--------------------- SYMBOLS --------------------------

	.type		.nv.reservedSmem.offset0,@object
	.size		.nv.reservedSmem.offset0,0x4
